	.headerflags	@"EF_CUDA_TEXMODE_UNIFIED EF_CUDA_64BIT_ADDRESS EF_CUDA_ACCELERATORS EF_CUDA_SM90 EF_CUDA_VIRTUAL_SM(EF_CUDA_SM90)"
	.elftype	@"ET_EXEC"


//--------------------- .nv.info                  --------------------------
	.section	.nv.info,"",@"SHT_CUDA_INFO"
	.align	4


	//----- nvinfo : EIATTR_REGCOUNT
	.align		4
        /*0000*/ 	.byte	0x04, 0x2f
        /*0002*/ 	.short	(.L_4 - .L_3)
	.align		4
.L_3:
        /*0004*/ 	.word	index@(triton_per_fused_cumsum_index_mul_rsub_sort_sub_sum_2)
        /*0008*/ 	.word	0x00000028


	//----- nvinfo : EIATTR_MIN_STACK_SIZE
	.align		4
.L_4:
        /*000c*/ 	.byte	0x04, 0x12
        /*000e*/ 	.short	(.L_6 - .L_5)
	.align		4
.L_5:
        /*0010*/ 	.word	index@(triton_per_fused_cumsum_index_mul_rsub_sort_sub_sum_2)
        /*0014*/ 	.word	0x00000000


	//----- nvinfo : EIATTR_FRAME_SIZE
	.align		4
.L_6:
        /*0018*/ 	.byte	0x04, 0x11
        /*001a*/ 	.short	(.L_8 - .L_7)
	.align		4
.L_7:
        /*001c*/ 	.word	index@(triton_per_fused_cumsum_index_mul_rsub_sort_sub_sum_2)
        /*0020*/ 	.word	0x00000000


	//----- nvinfo : EIATTR_MIN_STACK_SIZE
	.align		4
.L_8:
        /*0024*/ 	.byte	0x04, 0x12
        /*0026*/ 	.short	(.L_10 - .L_9)
	.align		4
.L_9:
        /*0028*/ 	.word	index@(triton_per_fused_cumsum_index_mul_rsub_sort_sub_sum_2)
        /*002c*/ 	.word	0x00000000
.L_10:


//--------------------- .nv.info.triton_per_fused_cumsum_index_mul_rsub_sort_sub_sum_2 --------------------------
	.section	.nv.info.triton_per_fused_cumsum_index_mul_rsub_sort_sub_sum_2,"",@"SHT_CUDA_INFO"
	.sectionflags	@""
	.align	4


	//----- nvinfo : EIATTR_CUDA_API_VERSION
	.align		4
        /*0000*/ 	.byte	0x04, 0x37
        /*0002*/ 	.short	(.L_12 - .L_11)
.L_11:
        /*0004*/ 	.word	0x0000007c


	//----- nvinfo : EIATTR_KPARAM_INFO
	.align		4
.L_12:
        /*0008*/ 	.byte	0x04, 0x17
        /*000a*/ 	.short	(.L_14 - .L_13)
.L_13:
        /*000c*/ 	.word	0x00000000
        /*0010*/ 	.short	0x0006
        /*0012*/ 	.short	0x0030
        /*0014*/ 	.byte	0x00, 0xf0, 0x11, 0x00


	//----- nvinfo : EIATTR_KPARAM_INFO
	.align		4
.L_14:
        /*0018*/ 	.byte	0x04, 0x17
        /*001a*/ 	.short	(.L_16 - .L_15)
.L_15:
        /*001c*/ 	.word	0x00000000
        /*0020*/ 	.short	0x0005
        /*0022*/ 	.short	0x0028
        /*0024*/ 	.byte	0x00, 0xf4, 0x21, 0x00


	//----- nvinfo : EIATTR_KPARAM_INFO
	.align		4
.L_16:
        /*0028*/ 	.byte	0x04, 0x17
        /*002a*/ 	.short	(.L_18 - .L_17)
.L_17:
        /*002c*/ 	.word	0x00000000
        /*0030*/ 	.short	0x0004
        /*0032*/ 	.short	0x0020
        /*0034*/ 	.byte	0x00, 0xf4, 0x21, 0x00


	//----- nvinfo : EIATTR_KPARAM_INFO
	.align		4
.L_18:
        /*0038*/ 	.byte	0x04, 0x17
        /*003a*/ 	.short	(.L_20 - .L_19)
.L_19:
        /*003c*/ 	.word	0x00000000
        /*0040*/ 	.short	0x0003
        /*0042*/ 	.short	0x0018
        /*0044*/ 	.byte	0x00, 0xf4, 0x21, 0x00


	//----- nvinfo : EIATTR_KPARAM_INFO
	.align		4
.L_20:
        /*0048*/ 	.byte	0x04, 0x17
        /*004a*/ 	.short	(.L_22 - .L_21)
.L_21:
        /*004c*/ 	.word	0x00000000
        /*0050*/ 	.short	0x0002
        /*0052*/ 	.short	0x0010
        /*0054*/ 	.byte	0x00, 0xf4, 0x21, 0x00


	//----- nvinfo : EIATTR_KPARAM_INFO
	.align		4
.L_22:
        /*0058*/ 	.byte	0x04, 0x17
        /*005a*/ 	.short	(.L_24 - .L_23)
.L_23:
        /*005c*/ 	.word	0x00000000
        /*0060*/ 	.short	0x0001
        /*0062*/ 	.short	0x0008
        /*0064*/ 	.byte	0x00, 0xf4, 0x21, 0x00


	//----- nvinfo : EIATTR_KPARAM_INFO
	.align		4
.L_24:
        /*0068*/ 	.byte	0x04, 0x17
        /*006a*/ 	.short	(.L_26 - .L_25)
.L_25:
        /*006c*/ 	.word	0x00000000
        /*0070*/ 	.short	0x0000
        /*0072*/ 	.short	0x0000
        /*0074*/ 	.byte	0x00, 0xf4, 0x21, 0x00


	//----- nvinfo : EIATTR_SPARSE_MMA_MASK
	.align		4
.L_26:
        /*0078*/ 	.byte	0x03, 0x50
        /*007a*/ 	.short	0x0000


	//----- nvinfo : EIATTR_MAXREG_COUNT
	.align		4
        /*007c*/ 	.byte	0x03, 0x1b
        /*007e*/ 	.short	0x00ff


	//----- nvinfo : EIATTR_EXTERNS
	.align		4
        /*0080*/ 	.byte	0x04, 0x0f
        /*0082*/ 	.short	(.L_28 - .L_27)


	//   ....[0]....
	.align		4
.L_27:
        /*0084*/ 	.word	index@(__assertfail)


	//----- nvinfo : EIATTR_COOP_GROUP_MASK_REGIDS
	.align		4
.L_28:
        /*0088*/ 	.byte	0x04, 0x29
        /*008a*/ 	.short	(.L_30 - .L_29)


	//   ....[0]....
.L_29:
        /*008c*/ 	.word	0xffffffff


	//   ....[1]....
        /*0090*/ 	.word	0xffffffff


	//   ....[2]....
        /*0094*/ 	.word	0xffffffff


	//   ....[3]....
        /*0098*/ 	.word	0xffffffff


	//   ....[4]....
        /*009c*/ 	.word	0xffffffff


	//   ....[5]....
        /*00a0*/ 	.word	0xffffffff


	//   ....[6]....
        /*00a4*/ 	.word	0xffffffff


	//   ....[7]....
        /*00a8*/ 	.word	0xffffffff


	//   ....[8]....
        /*00ac*/ 	.word	0xffffffff


	//   ....[9]....
        /*00b0*/ 	.word	0xffffffff


	//   ....[10]....
        /*00b4*/ 	.word	0xffffffff


	//   ....[11]....
        /*00b8*/ 	.word	0xffffffff


	//   ....[12]....
        /*00bc*/ 	.word	0xffffffff


	//   ....[13]....
        /*00c0*/ 	.word	0xffffffff


	//   ....[14]....
        /*00c4*/ 	.word	0xffffffff


	//   ....[15]....
        /*00c8*/ 	.word	0xffffffff


	//   ....[16]....
        /*00cc*/ 	.word	0xffffffff


	//   ....[17]....
        /*00d0*/ 	.word	0xffffffff


	//   ....[18]....
        /*00d4*/ 	.word	0xffffffff


	//   ....[19]....
        /*00d8*/ 	.word	0xffffffff


	//   ....[20]....
        /*00dc*/ 	.word	0xffffffff


	//   ....[21]....
        /*00e0*/ 	.word	0xffffffff


	//   ....[22]....
        /*00e4*/ 	.word	0xffffffff


	//   ....[23]....
        /*00e8*/ 	.word	0xffffffff


	//   ....[24]....
        /*00ec*/ 	.word	0xffffffff


	//   ....[25]....
        /*00f0*/ 	.word	0xffffffff


	//   ....[26]....
        /*00f4*/ 	.word	0xffffffff


	//   ....[27]....
        /*00f8*/ 	.word	0xffffffff


	//   ....[28]....
        /*00fc*/ 	.word	0xffffffff


	//   ....[29]....
        /*0100*/ 	.word	0xffffffff


	//   ....[30]....
        /*0104*/ 	.word	0xffffffff


	//   ....[31]....
        /*0108*/ 	.word	0xffffffff


	//   ....[32]....
        /*010c*/ 	.word	0xffffffff


	//   ....[33]....
        /*0110*/ 	.word	0xffffffff


	//   ....[34]....
        /*0114*/ 	.word	0xffffffff


	//   ....[35]....
        /*0118*/ 	.word	0xffffffff


	//   ....[36]....
        /*011c*/ 	.word	0xffffffff


	//   ....[37]....
        /*0120*/ 	.word	0xffffffff


	//   ....[38]....
        /*0124*/ 	.word	0xffffffff


	//   ....[39]....
        /*0128*/ 	.word	0xffffffff


	//   ....[40]....
        /*012c*/ 	.word	0xffffffff


	//   ....[41]....
        /*0130*/ 	.word	0xffffffff


	//   ....[42]....
        /*0134*/ 	.word	0xffffffff


	//   ....[43]....
        /*0138*/ 	.word	0xffffffff


	//   ....[44]....
        /*013c*/ 	.word	0xffffffff


	//   ....[45]....
        /*0140*/ 	.word	0xffffffff


	//   ....[46]....
        /*0144*/ 	.word	0xffffffff


	//   ....[47]....
        /*0148*/ 	.word	0xffffffff


	//   ....[48]....
        /*014c*/ 	.word	0xffffffff


	//   ....[49]....
        /*0150*/ 	.word	0xffffffff


	//   ....[50]....
        /*0154*/ 	.word	0xffffffff


	//   ....[51]....
        /*0158*/ 	.word	0xffffffff


	//   ....[52]....
        /*015c*/ 	.word	0xffffffff


	//   ....[53]....
        /*0160*/ 	.word	0xffffffff


	//   ....[54]....
        /*0164*/ 	.word	0xffffffff


	//   ....[55]....
        /*0168*/ 	.word	0xffffffff


	//   ....[56]....
        /*016c*/ 	.word	0xffffffff


	//   ....[57]....
        /*0170*/ 	.word	0xffffffff


	//   ....[58]....
        /*0174*/ 	.word	0xffffffff


	//   ....[59]....
        /*0178*/ 	.word	0xffffffff


	//   ....[60]....
        /*017c*/ 	.word	0xffffffff


	//   ....[61]....
        /*0180*/ 	.word	0xffffffff


	//   ....[62]....
        /*0184*/ 	.word	0xffffffff


	//   ....[63]....
        /*0188*/ 	.word	0xffffffff


	//   ....[64]....
        /*018c*/ 	.word	0xffffffff


	//   ....[65]....
        /*0190*/ 	.word	0xffffffff


	//   ....[66]....
        /*0194*/ 	.word	0xffffffff


	//   ....[67]....
        /*0198*/ 	.word	0xffffffff


	//   ....[68]....
        /*019c*/ 	.word	0xffffffff


	//   ....[69]....
        /*01a0*/ 	.word	0xffffffff


	//   ....[70]....
        /*01a4*/ 	.word	0xffffffff


	//   ....[71]....
        /*01a8*/ 	.word	0xffffffff


	//   ....[72]....
        /*01ac*/ 	.word	0xffffffff


	//   ....[73]....
        /*01b0*/ 	.word	0xffffffff


	//   ....[74]....
        /*01b4*/ 	.word	0xffffffff


	//   ....[75]....
        /*01b8*/ 	.word	0xffffffff


	//   ....[76]....
        /*01bc*/ 	.word	0xffffffff


	//   ....[77]....
        /*01c0*/ 	.word	0xffffffff


	//   ....[78]....
        /*01c4*/ 	.word	0xffffffff


	//   ....[79]....
        /*01c8*/ 	.word	0xffffffff


	//   ....[80]....
        /*01cc*/ 	.word	0xffffffff


	//   ....[81]....
        /*01d0*/ 	.word	0xffffffff


	//   ....[82]....
        /*01d4*/ 	.word	0xffffffff


	//   ....[83]....
        /*01d8*/ 	.word	0xffffffff


	//   ....[84]....
        /*01dc*/ 	.word	0xffffffff


	//   ....[85]....
        /*01e0*/ 	.word	0xffffffff


	//   ....[86]....
        /*01e4*/ 	.word	0xffffffff


	//   ....[87]....
        /*01e8*/ 	.word	0xffffffff


	//   ....[88]....
        /*01ec*/ 	.word	0xffffffff


	//   ....[89]....
        /*01f0*/ 	.word	0xffffffff


	//   ....[90]....
        /*01f4*/ 	.word	0xffffffff


	//   ....[91]....
        /*01f8*/ 	.word	0xffffffff


	//   ....[92]....
        /*01fc*/ 	.word	0xffffffff


	//   ....[93]....
        /*0200*/ 	.word	0xffffffff


	//   ....[94]....
        /*0204*/ 	.word	0xffffffff


	//   ....[95]....
        /*0208*/ 	.word	0xffffffff


	//   ....[96]....
        /*020c*/ 	.word	0xffffffff


	//   ....[97]....
        /*0210*/ 	.word	0xffffffff


	//   ....[98]....
        /*0214*/ 	.word	0xffffffff


	//   ....[99]....
        /*0218*/ 	.word	0xffffffff


	//----- nvinfo : EIATTR_COOP_GROUP_INSTR_OFFSETS
	.align		4
.L_30:
        /*021c*/ 	.byte	0x04, 0x28
        /*021e*/ 	.short	(.L_32 - .L_31)


	//   ....[0]....
.L_31:
        /*0220*/ 	.word	0x000001b0


	//   ....[1]....
        /*0224*/ 	.word	0x00000230


	//   ....[2]....
        /*0228*/ 	.word	0x00000260


	//   ....[3]....
        /*022c*/ 	.word	0x00000270


	//   ....[4]....
        /*0230*/ 	.word	0x000003d0


	//   ....[5]....
        /*0234*/ 	.word	0x000003f0


	//   ....[6]....
        /*0238*/ 	.word	0x00000400


	//   ....[7]....
        /*023c*/ 	.word	0x00000410


	//   ....[8]....
        /*0240*/ 	.word	0x00000500


	//   ....[9]....
        /*0244*/ 	.word	0x00000530


	//   ....[10]....
        /*0248*/ 	.word	0x00000560


	//   ....[11]....
        /*024c*/ 	.word	0x00000570


	//   ....[12]....
        /*0250*/ 	.word	0x000006c0


	//   ....[13]....
        /*0254*/ 	.word	0x00000700


	//   ....[14]....
        /*0258*/ 	.word	0x00000740


	//   ....[15]....
        /*025c*/ 	.word	0x00000750


	//   ....[16]....
        /*0260*/ 	.word	0x00000830


	//   ....[17]....
        /*0264*/ 	.word	0x00000850


	//   ....[18]....
        /*0268*/ 	.word	0x000008a0


	//   ....[19]....
        /*026c*/ 	.word	0x000008b0


	//   ....[20]....
        /*0270*/ 	.word	0x000009d0


	//   ....[21]....
        /*0274*/ 	.word	0x00000a00


	//   ....[22]....
        /*0278*/ 	.word	0x00000a10


	//   ....[23]....
        /*027c*/ 	.word	0x00000a20


	//   ....[24]....
        /*0280*/ 	.word	0x00000bd0


	//   ....[25]....
        /*0284*/ 	.word	0x00000bf0


	//   ....[26]....
        /*0288*/ 	.word	0x00000c00


	//   ....[27]....
        /*028c*/ 	.word	0x00000c10


	//   ....[28]....
        /*0290*/ 	.word	0x00000d00


	//   ....[29]....
        /*0294*/ 	.word	0x00000d30


	//   ....[30]....
        /*0298*/ 	.word	0x00000d60


	//   ....[31]....
        /*029c*/ 	.word	0x00000d70


	//   ....[32]....
        /*02a0*/ 	.word	0x00000e50


	//   ....[33]....
        /*02a4*/ 	.word	0x00000e70


	//   ....[34]....
        /*02a8*/ 	.word	0x00000ec0


	//   ....[35]....
        /*02ac*/ 	.word	0x00000ed0


	//   ....[36]....
        /*02b0*/ 	.word	0x00000fa0


	//   ....[37]....
        /*02b4*/ 	.word	0x00000fc0


	//   ....[38]....
        /*02b8*/ 	.word	0x00001020


	//   ....[39]....
        /*02bc*/ 	.word	0x00001030


	//   ....[40]....
        /*02c0*/ 	.word	0x00001140


	//   ....[41]....
        /*02c4*/ 	.word	0x00001170


	//   ....[42]....
        /*02c8*/ 	.word	0x00001220


	//   ....[43]....
        /*02cc*/ 	.word	0x00001240


	//   ....[44]....
        /*02d0*/ 	.word	0x000012d0


	//   ....[45]....
        /*02d4*/ 	.word	0x000012f0


	//   ....[46]....
        /*02d8*/ 	.word	0x00001370


	//   ....[47]....
        /*02dc*/ 	.word	0x00001390


	//   ....[48]....
        /*02e0*/ 	.word	0x00001410


	//   ....[49]....
        /*02e4*/ 	.word	0x00001430


	//   ....[50]....
        /*02e8*/ 	.word	0x00001540


	//   ....[51]....
        /*02ec*/ 	.word	0x00001550


	//   ....[52]....
        /*02f0*/ 	.word	0x00001560


	//   ....[53]....
        /*02f4*/ 	.word	0x00001570


	//   ....[54]....
        /*02f8*/ 	.word	0x00001670


	//   ....[55]....
        /*02fc*/ 	.word	0x000016a0


	//   ....[56]....
        /*0300*/ 	.word	0x000016d0


	//   ....[57]....
        /*0304*/ 	.word	0x000016e0


	//   ....[58]....
        /*0308*/ 	.word	0x000018b0


	//   ....[59]....
        /*030c*/ 	.word	0x000018c0


	//   ....[60]....
        /*0310*/ 	.word	0x00001980


	//   ....[61]....
        /*0314*/ 	.word	0x00001a80


	//   ....[62]....
        /*0318*/ 	.word	0x00001b70


	//   ....[63]....
        /*031c*/ 	.word	0x00001b80


	//   ....[64]....
        /*0320*/ 	.word	0x00001bb0


	//   ....[65]....
        /*0324*/ 	.word	0x00001c40


	//   ....[66]....
        /*0328*/ 	.word	0x00001d70


	//   ....[67]....
        /*032c*/ 	.word	0x00001d80


	//   ....[68]....
        /*0330*/ 	.word	0x00001d90


	//   ....[69]....
        /*0334*/ 	.word	0x00001e30


	//   ....[70]....
        /*0338*/ 	.word	0x00001e60


	//   ....[71]....
        /*033c*/ 	.word	0x00001e70


	//   ....[72]....
        /*0340*/ 	.word	0x00001f50


	//   ....[73]....
        /*0344*/ 	.word	0x00001f80


	//   ....[74]....
        /*0348*/ 	.word	0x00001fb0


	//   ....[75]....
        /*034c*/ 	.word	0x00001fc0


	//   ....[76]....
        /*0350*/ 	.word	0x00002120


	//   ....[77]....
        /*0354*/ 	.word	0x00002130


	//   ....[78]....
        /*0358*/ 	.word	0x00002140


	//   ....[79]....
        /*035c*/ 	.word	0x00002150


	//   ....[80]....
        /*0360*/ 	.word	0x00002250


	//   ....[81]....
        /*0364*/ 	.word	0x00002280


	//   ....[82]....
        /*0368*/ 	.word	0x000022b0


	//   ....[83]....
        /*036c*/ 	.word	0x000022c0


	//   ....[84]....
        /*0370*/ 	.word	0x00002630


	//   ....[85]....
        /*0374*/ 	.word	0x00002650


	//   ....[86]....
        /*0378*/ 	.word	0x00002670


	//   ....[87]....
        /*037c*/ 	.word	0x00002690


	//   ....[88]....
        /*0380*/ 	.word	0x000026b0


	//   ....[89]....
        /*0384*/ 	.word	0x00002730


	//   ....[90]....
        /*0388*/ 	.word	0x000027b0


	//   ....[91]....
        /*038c*/ 	.word	0x000027e0


	//   ....[92]....
        /*0390*/ 	.word	0x00002800


	//   ....[93]....
        /*0394*/ 	.word	0x00002830


	//   ....[94]....
        /*0398*/ 	.word	0x00002860


	//   ....[95]....
        /*039c*/ 	.word	0x000028c0


	//   ....[96]....
        /*03a0*/ 	.word	0x000028f0


	//   ....[97]....
        /*03a4*/ 	.word	0x00002920


	//   ....[98]....
        /*03a8*/ 	.word	0x00002950


	//   ....[99]....
        /*03ac*/ 	.word	0x00002970


	//----- nvinfo : EIATTR_SYSCALL_OFFSETS
	.align		4
.L_32:
        /*03b0*/ 	.byte	0x04, 0x46
        /*03b2*/ 	.short	(.L_34 - .L_33)


	//   ....[0]....
.L_33:
        /*03b4*/ 	.word	0x000024e0


	//----- nvinfo : EIATTR_EXIT_INSTR_OFFSETS
	.align		4
.L_34:
        /*03b8*/ 	.byte	0x04, 0x1c
        /*03ba*/ 	.short	(.L_36 - .L_35)


	//   ....[0]....
.L_35:
        /*03bc*/ 	.word	0x00002a40


	//   ....[1]....
        /*03c0*/ 	.word	0x00002a70


	//----- nvinfo : EIATTR_REQNTID
	.align		4
.L_36:
        /*03c4*/ 	.byte	0x04, 0x10
        /*03c6*/ 	.short	(.L_38 - .L_37)
.L_37:
        /*03c8*/ 	.word	0x00000040
        /*03cc*/ 	.word	0x00000001
        /*03d0*/ 	.word	0x00000001


	//----- nvinfo : EIATTR_CRS_STACK_SIZE
	.align		4
.L_38:
        /*03d4*/ 	.byte	0x04, 0x1e
        /*03d6*/ 	.short	(.L_40 - .L_39)
.L_39:
        /*03d8*/ 	.word	0x00000000


	//----- nvinfo : EIATTR_CBANK_PARAM_SIZE
	.align		4
.L_40:
        /*03dc*/ 	.byte	0x03, 0x19
        /*03de*/ 	.short	0x0034


	//----- nvinfo : EIATTR_PARAM_CBANK
	.align		4
        /*03e0*/ 	.byte	0x04, 0x0a
        /*03e2*/ 	.short	(.L_42 - .L_41)
	.align		4
.L_41:
        /*03e4*/ 	.word	index@(.nv.constant0.triton_per_fused_cumsum_index_mul_rsub_sort_sub_sum_2)
        /*03e8*/ 	.short	0x0210
        /*03ea*/ 	.short	0x0034


	//----- nvinfo : EIATTR_SW_WAR
	.align		4
.L_42:
        /*03ec*/ 	.byte	0x04, 0x36
        /*03ee*/ 	.short	(.L_44 - .L_43)
.L_43:
        /*03f0*/ 	.word	0x00000008
.L_44:


//--------------------- .nv.callgraph             --------------------------
	.section	.nv.callgraph,"",@"SHT_CUDA_CALLGRAPH"
	.align	4
	.sectionentsize	8
	.align		4
        /*0000*/ 	.word	0x00000000
	.align		4
        /*0004*/ 	.word	0xffffffff
	.align		4
        /*0008*/ 	.word	index@(triton_per_fused_cumsum_index_mul_rsub_sort_sub_sum_2)
	.align		4
        /*000c*/ 	.word	index@(__assertfail)
	.align		4
        /*0010*/ 	.word	0x00000000
	.align		4
        /*0014*/ 	.word	0xfffffffe
	.align		4
        /*0018*/ 	.word	0x00000000
	.align		4
        /*001c*/ 	.word	0xfffffffd
	.align		4
        /*0020*/ 	.word	0x00000000
	.align		4
        /*0024*/ 	.word	0xfffffffc


//--------------------- .nv.constant4             --------------------------
	.section	.nv.constant4,"a",@progbits
	.align	8
	.align		8
.nv.constant4:
        /*0000*/ 	.dword	__assertfail
	.align		8
        /*0008*/ 	.dword	assertFunc_0
	.align		8
        /*0010*/ 	.dword	assertFile_0
	.align		8
        /*0018*/ 	.dword	assertMessage_0


//--------------------- .text.triton_per_fused_cumsum_index_mul_rsub_sort_sub_sum_2 --------------------------
	.section	.text.triton_per_fused_cumsum_index_mul_rsub_sort_sub_sum_2,"ax",@progbits
	.sectionflags	@"SHF_BARRIERS=1"
	.align	128
        .global         triton_per_fused_cumsum_index_mul_rsub_sort_sub_sum_2
        .type           triton_per_fused_cumsum_index_mul_rsub_sort_sub_sum_2,@function
        .size           triton_per_fused_cumsum_index_mul_rsub_sort_sub_sum_2,(.L_x_2 - triton_per_fused_cumsum_index_mul_rsub_sort_sub_sum_2)
        .other          triton_per_fused_cumsum_index_mul_rsub_sort_sub_sum_2,@"STO_CUDA_ENTRY STV_DEFAULT"
triton_per_fused_cumsum_index_mul_rsub_sort_sub_sum_2:
.text.triton_per_fused_cumsum_index_mul_rsub_sort_sub_sum_2:
[----:B------:R-:W0:Y:S02]  /*0000*/  LDC R1, c[0x0][0x28] ;  /* 0x00000a00ff017b82 */ /* 0x000e240000000800 */
[----:B------:R-:W1:Y:S01]  /*0010*/  S2R R9, SR_TID.X ;  /* 0x0000000000097919 */ /* 0x000e620000002100 */
[----:B------:R-:W2:Y:S01]  /*0020*/  LDC.64 R12, c[0x0][0x218] ;  /* 0x00008600ff0c7b82 */ /* 0x000ea20000000a00 */
[----:B------:R-:W-:-:S07]  /*0030*/  ULDC.64 UR6, c[0x0][0x208] ;  /* 0x0000820000067ab9 */ /* 0x000fce0000000a00 */
[----:B------:R-:W3:Y:S01]  /*0040*/  LDC.64 R10, c[0x0][0x210] ;  /* 0x00008400ff0a7b82 */ /* 0x000ee20000000a00 */
[C---:B-1----:R-:W-:Y:S01]  /*0050*/  IMAD.SHL.U32 R14, R9.reuse, 0x4, RZ ;  /* 0x00000004090e7824 */ /* 0x042fe200078e00ff */
[----:B------:R-:W-:-:S04]  /*0060*/  LOP3.LUT R5, R9, 0xf, RZ, 0xc0, !PT ;  /* 0x0000000f09057812 */ /* 0x000fc800078ec0ff */
[----:B------:R-:W-:-:S05]  /*0070*/  LOP3.LUT R5, R5, 0xc0, R14, 0xf8, !PT ;  /* 0x000000c005057812 */ /* 0x000fca00078ef80e */
[----:B--2---:R-:W-:-:S04]  /*0080*/  IMAD.WIDE.U32 R12, R5, 0x4, R12 ;  /* 0x00000004050c7825 */ /* 0x004fc800078e000c */
[----:B---3--:R-:W-:Y:S02]  /*0090*/  IMAD.WIDE.U32 R10, R5, 0x4, R10 ;  /* 0x00000004050a7825 */ /* 0x008fe400078e000a */
[----:B------:R1:W2:Y:S04]  /*00a0*/  LDG.E R12, desc[UR6][R12.64+0x40] ;  /* 0x000040060c0c7981 */ /* 0x0002a8000c1e1900 */
[----:B------:R-:W3:Y:S01]  /*00b0*/  LDG.E R10, desc[UR6][R10.64+0x40] ;  /* 0x000040060a0a7981 */ /* 0x000ee2000c1e1900 */
[----:B------:R-:W-:Y:S01]  /*00c0*/  LOP3.LUT R6, R9, 0x1, RZ, 0xc, !PT ;  /* 0x0000000109067812 */ /* 0x000fe200078e0cff */
[----:B------:R-:W-:Y:S01]  /*00d0*/  IMAD.MOV.U32 R17, RZ, RZ, 0x40000000 ;  /* 0x40000000ff117424 */ /* 0x000fe200078e00ff */
[C---:B------:R-:W-:Y:S01]  /*00e0*/  LOP3.LUT R24, R9.reuse, 0x1, RZ, 0xc0, !PT ;  /* 0x0000000109187812 */ /* 0x040fe200078ec0ff */
[----:B------:R-:W4:Y:S01]  /*00f0*/  S2UR UR5, SR_CgaCtaId ;  /* 0x00000000000579c3 */ /* 0x000f220000008800 */
[----:B------:R-:W-:Y:S01]  /*0100*/  PRMT R4, R6, 0x9910, RZ ;  /* 0x0000991006047816 */ /* 0x000fe200000000ff */
[----:B------:R-:W-:Y:S01]  /*0110*/  UMOV UR4, 0x400 ;  /* 0x0000040000047882 */ /* 0x000fe20000000000 */
[----:B------:R-:W-:-:S02]  /*0120*/  LOP3.LUT R15, R9, 0x3f, RZ, 0xc0, !PT ;  /* 0x0000003f090f7812 */ /* 0x000fc400078ec0ff */
[----:B------:R-:W-:Y:S02]  /*0130*/  SHF.R.U32.HI R0, RZ, 0x1, R9 ;  /* 0x00000001ff007819 */ /* 0x000fe40000011609 */
[----:B------:R-:W-:Y:S01]  /*0140*/  ISETP.GE.AND P3, PT, R9, 0x40, PT ;  /* 0x000000400900780c */ /* 0x000fe20003f66270 */
[----:B------:R-:W-:Y:S01]  /*0150*/  IMAD R18, R24, R15, RZ ;  /* 0x0000000f18127224 */ /* 0x000fe200078e02ff */
[----:B------:R-:W-:Y:S01]  /*0160*/  LOP3.LUT R0, R0, 0x1, RZ, 0xc0, !PT ;  /* 0x0000000100007812 */ /* 0x000fe200078ec0ff */
[----:B------:R-:W-:-:S03]  /*0170*/  IMAD R16, R15, R4, RZ ;  /* 0x000000040f107224 */ /* 0x000fc600078e02ff */
[----:B-1----:R-:W-:Y:S02]  /*0180*/  LOP3.LUT R13, R18, 0xffff, RZ, 0xc0, !PT ;  /* 0x0000ffff120d7812 */ /* 0x002fe400078ec0ff */
[----:B------:R-:W-:Y:S02]  /*0190*/  ISETP.NE.U32.AND P0, PT, R0, 0x1, PT ;  /* 0x000000010000780c */ /* 0x000fe40003f05070 */
[----:B------:R-:W-:Y:S02]  /*01a0*/  SHF.R.U32.HI R0, RZ, 0x1, R9 ;  /* 0x00000001ff007819 */ /* 0x000fe40000011609 */
[----:B------:R-:W1:Y:S02]  /*01b0*/  SHFL.BFLY PT, R13, R13, 0x1, 0x1f ;  /* 0x0c201f000d0d7f89 */ /* 0x000e6400000e0000 */
[----:B------:R-:W-:Y:S01]  /*01c0*/  SGXT.U32 R0, R0, 0x1 ;  /* 0x000000010000781a */ /* 0x000fe20000000000 */
[----:B----4-:R-:W-:-:S03]  /*01d0*/  UPRMT UR4, UR5, 0x654, UR4 ;  /* 0x0000065405047896 */ /* 0x010fc60008000004 */
[----:B------:R-:W-:Y:S01]  /*01e0*/  LOP3.LUT R26, R0, 0x1, RZ, 0x3c, !PT ;  /* 0x00000001001a7812 */ /* 0x000fe200078e3cff */
[----:B-1----:R-:W-:Y:S02]  /*01f0*/  IMAD.IADD R19, R18, 0x1, R13 ;  /* 0x0000000112137824 */ /* 0x002fe400078e020d */
[----:B--2---:R-:W-:Y:S01]  /*0200*/  FFMA R17, R12, R17, -1 ;  /* 0xbf8000000c117423 */ /* 0x004fe20000000011 */
[----:B------:R-:W-:-:S03]  /*0210*/  LOP3.LUT R12, R16, 0xffff, RZ, 0xc0, !PT ;  /* 0x0000ffff100c7812 */ /* 0x000fc600078ec0ff */
[----:B---3--:R-:W-:Y:S02]  /*0220*/  FFMA R17, R10, -R17, 1 ;  /* 0x3f8000000a117423 */ /* 0x008fe40000000811 */
[----:B------:R-:W1:Y:S02]  /*0230*/  SHFL.BFLY PT, R11, R12, 0x1, 0x1f ;  /* 0x0c201f000c0b7f89 */ /* 0x000e6400000e0000 */
[----:B------:R-:W-:Y:S02]  /*0240*/  IMAD R5, R17, R6, RZ ;  /* 0x0000000611057224 */ /* 0x000fe400078e02ff */
[----:B------:R-:W-:-:S03]  /*0250*/  IMAD R7, R24, R17, RZ ;  /* 0x0000001118077224 */ /* 0x000fc600078e02ff */
[----:B------:R-:W2:Y:S04]  /*0260*/  SHFL.BFLY PT, R8, R5, 0x1, 0x1f ;  /* 0x0c201f0005087f89 */ /* 0x000ea800000e0000 */
[----:B------:R-:W3:Y:S01]  /*0270*/  SHFL.BFLY PT, R10, R7, 0x1, 0x1f ;  /* 0x0c201f00070a7f89 */ /* 0x000ee200000e0000 */
[----:B-1----:R-:W-:-:S05]  /*0280*/  IMAD.IADD R16, R16, 0x1, R11 ;  /* 0x0000000110107824 */ /* 0x002fca00078e020b */
[----:B------:R-:W-:Y:S01]  /*0290*/  LOP3.LUT R16, R19, R16, RZ, 0x3c, !PT ;  /* 0x0000001013107212 */ /* 0x000fe200078e3cff */
[----:B--2---:R-:W-:Y:S01]  /*02a0*/  IMAD.IADD R8, R5, 0x1, R8 ;  /* 0x0000000105087824 */ /* 0x004fe200078e0208 */
[----:B------:R-:W-:Y:S01]  /*02b0*/  PRMT R5, R26, 0x9910, RZ ;  /* 0x000099101a057816 */ /* 0x000fe200000000ff */
[----:B---3--:R-:W-:-:S05]  /*02c0*/  IMAD.IADD R11, R7, 0x1, R10 ;  /* 0x00000001070b7824 */ /* 0x008fca00078e020a */
[CC--:B------:R-:W-:Y:S02]  /*02d0*/  FSETP.GEU.XOR P0, PT, R8.reuse, R11.reuse, !P0 ;  /* 0x0000000b0800720b */ /* 0x0c0fe4000470e800 */
[----:B------:R-:W-:Y:S02]  /*02e0*/  LOP3.LUT R8, R8, R11, RZ, 0x3c, !PT ;  /* 0x0000000b08087212 */ /* 0x000fe400078e3cff */
[----:B------:R-:W-:Y:S02]  /*02f0*/  SEL R16, R16, RZ, !P0 ;  /* 0x000000ff10107207 */ /* 0x000fe40004000000 */
[----:B------:R-:W-:Y:S02]  /*0300*/  PRMT R11, R0, 0x9910, RZ ;  /* 0x00009910000b7816 */ /* 0x000fe400000000ff */
[----:B------:R-:W-:Y:S02]  /*0310*/  LOP3.LUT R7, R16, 0x3f, R9, 0x78, !PT ;  /* 0x0000003f10077812 */ /* 0x000fe400078e7809 */
[----:B------:R-:W-:-:S02]  /*0320*/  SEL R8, R8, RZ, !P0 ;  /* 0x000000ff08087207 */ /* 0x000fc40004000000 */
[----:B------:R-:W-:Y:S02]  /*0330*/  PRMT R20, R7, 0x9910, RZ ;  /* 0x0000991007147816 */ /* 0x000fe400000000ff */
[----:B------:R-:W-:Y:S02]  /*0340*/  LOP3.LUT R17, R8, R17, RZ, 0x3c, !PT ;  /* 0x0000001108117212 */ /* 0x000fe400078e3cff */
[----:B------:R-:W-:Y:S01]  /*0350*/  SHF.R.U32.HI R8, RZ, 0x2, R9 ;  /* 0x00000002ff087819 */ /* 0x000fe20000011609 */
[----:B------:R-:W-:Y:S02]  /*0360*/  IMAD R16, R5, R20, RZ ;  /* 0x0000001405107224 */ /* 0x000fe400078e02ff */
[----:B------:R-:W-:Y:S01]  /*0370*/  IMAD R20, R20, R11, RZ ;  /* 0x0000000b14147224 */ /* 0x000fe200078e02ff */
[----:B------:R-:W-:Y:S01]  /*0380*/  LOP3.LUT R8, R8, 0x1, RZ, 0xc0, !PT ;  /* 0x0000000108087812 */ /* 0x000fe200078ec0ff */
[-C--:B------:R-:W-:Y:S01]  /*0390*/  IMAD R10, R26, R17.reuse, RZ ;  /* 0x000000111a0a7224 */ /* 0x080fe200078e02ff */
[----:B------:R-:W-:Y:S01]  /*03a0*/  LOP3.LUT R18, R16, 0xffff, RZ, 0xc0, !PT ;  /* 0x0000ffff10127812 */ /* 0x000fe200078ec0ff */
[----:B------:R-:W-:Y:S01]  /*03b0*/  IMAD R12, R0, R17, RZ ;  /* 0x00000011000c7224 */ /* 0x000fe200078e02ff */
[----:B------:R-:W-:-:S02]  /*03c0*/  LOP3.LUT R22, R20, 0xffff, RZ, 0xc0, !PT ;  /* 0x0000ffff14167812 */ /* 0x000fc400078ec0ff */
[----:B------:R-:W1:Y:S01]  /*03d0*/  SHFL.BFLY PT, R13, R10, 0x2, 0x1f ;  /* 0x0c401f000a0d7f89 */ /* 0x000e6200000e0000 */
[----:B------:R-:W-:-:S03]  /*03e0*/  ISETP.NE.U32.AND P0, PT, R8, 0x1, PT ;  /* 0x000000010800780c */ /* 0x000fc60003f05070 */
[----:B------:R-:W2:Y:S04]  /*03f0*/  SHFL.BFLY PT, R19, R12, 0x2, 0x1f ;  /* 0x0c401f000c137f89 */ /* 0x000ea800000e0000 */
[----:B------:R-:W3:Y:S04]  /*0400*/  SHFL.BFLY PT, R21, R18, 0x2, 0x1f ;  /* 0x0c401f0012157f89 */ /* 0x000ee800000e0000 */
[----:B------:R-:W4:Y:S01]  /*0410*/  SHFL.BFLY PT, R27, R22, 0x2, 0x1f ;  /* 0x0c401f00161b7f89 */ /* 0x000f2200000e0000 */
[----:B-1----:R-:W-:Y:S02]  /*0420*/  IMAD.IADD R13, R10, 0x1, R13 ;  /* 0x000000010a0d7824 */ /* 0x002fe400078e020d */
[----:B--2---:R-:W-:-:S02]  /*0430*/  IMAD.IADD R8, R12, 0x1, R19 ;  /* 0x000000010c087824 */ /* 0x004fc400078e0213 */
[----:B---3--:R-:W-:-:S03]  /*0440*/  IMAD.IADD R21, R16, 0x1, R21 ;  /* 0x0000000110157824 */ /* 0x008fc600078e0215 */
[CC--:B------:R-:W-:Y:S02]  /*0450*/  FSETP.GEU.XOR P1, PT, R13.reuse, R8.reuse, !P0 ;  /* 0x000000080d00720b */ /* 0x0c0fe4000472e800 */
[----:B------:R-:W-:Y:S01]  /*0460*/  LOP3.LUT R8, R13, R8, RZ, 0x3c, !PT ;  /* 0x000000080d087212 */ /* 0x000fe200078e3cff */
[----:B----4-:R-:W-:-:S03]  /*0470*/  IMAD.IADD R20, R20, 0x1, R27 ;  /* 0x0000000114147824 */ /* 0x010fc600078e021b */
[----:B------:R-:W-:Y:S02]  /*0480*/  SEL R8, R8, RZ, !P1 ;  /* 0x000000ff08087207 */ /* 0x000fe40004800000 */
[----:B------:R-:W-:Y:S02]  /*0490*/  LOP3.LUT R20, R21, R20, RZ, 0x3c, !PT ;  /* 0x0000001415147212 */ /* 0x000fe400078e3cff */
[----:B------:R-:W-:Y:S02]  /*04a0*/  LOP3.LUT R17, R8, R17, RZ, 0x3c, !PT ;  /* 0x0000001108117212 */ /* 0x000fe400078e3cff */
[----:B------:R-:W-:-:S03]  /*04b0*/  SEL R20, R20, RZ, !P1 ;  /* 0x000000ff14147207 */ /* 0x000fc60004800000 */
[----:B------:R-:W-:Y:S01]  /*04c0*/  IMAD R8, R6, R17, RZ ;  /* 0x0000001106087224 */ /* 0x000fe200078e02ff */
[----:B------:R-:W-:Y:S01]  /*04d0*/  LOP3.LUT R7, R20, R7, RZ, 0x3c, !PT ;  /* 0x0000000714077212 */ /* 0x000fe200078e3cff */
[----:B------:R-:W-:-:S03]  /*04e0*/  IMAD R10, R24, R17, RZ ;  /* 0x00000011180a7224 */ /* 0x000fc600078e02ff */
[----:B------:R-:W-:Y:S02]  /*04f0*/  PRMT R13, R7, 0x9910, RZ ;  /* 0x00009910070d7816 */ /* 0x000fe400000000ff */
[----:B------:R-:W1:Y:S03]  /*0500*/  SHFL.BFLY PT, R19, R10, 0x1, 0x1f ;  /* 0x0c201f000a137f89 */ /* 0x000e6600000e0000 */
[-C--:B------:R-:W-:Y:S02]  /*0510*/  IMAD R16, R4, R13.reuse, RZ ;  /* 0x0000000d04107224 */ /* 0x080fe400078e02ff */
[----:B------:R-:W-:Y:S02]  /*0520*/  IMAD R20, R24, R13, RZ ;  /* 0x0000000d18147224 */ /* 0x000fe400078e02ff */
[----:B------:R-:W2:Y:S01]  /*0530*/  SHFL.BFLY PT, R13, R8, 0x1, 0x1f ;  /* 0x0c201f00080d7f89 */ /* 0x000ea200000e0000 */
[----:B------:R-:W-:-:S02]  /*0540*/  LOP3.LUT R18, R16, 0xffff, RZ, 0xc0, !PT ;  /* 0x0000ffff10127812 */ /* 0x000fc400078ec0ff */
[----:B------:R-:W-:-:S03]  /*0550*/  LOP3.LUT R22, R20, 0xffff, RZ, 0xc0, !PT ;  /* 0x0000ffff14167812 */ /* 0x000fc600078ec0ff */
[----:B------:R-:W3:Y:S04]  /*0560*/  SHFL.BFLY PT, R21, R18, 0x1, 0x1f ;  /* 0x0c201f0012157f89 */ /* 0x000ee800000e0000 */
[----:B------:R-:W4:Y:S01]  /*0570*/  SHFL.BFLY PT, R27, R22, 0x1, 0x1f ;  /* 0x0c201f00161b7f89 */ /* 0x000f2200000e0000 */
[----:B-1----:R-:W-:Y:S02]  /*0580*/  IMAD.IADD R19, R10, 0x1, R19 ;  /* 0x000000010a137824 */ /* 0x002fe400078e0213 */
[----:B--2---:R-:W-:Y:S01]  /*0590*/  IMAD.IADD R12, R8, 0x1, R13 ;  /* 0x00000001080c7824 */ /* 0x004fe200078e020d */
[----:B------:R-:W-:-:S04]  /*05a0*/  SHF.R.U32.HI R13, RZ, 0x2, R9 ;  /* 0x00000002ff0d7819 */ /* 0x000fc80000011609 */
[-C--:B------:R-:W-:Y:S01]  /*05b0*/  FSETP.GEU.XOR P0, PT, R12, R19.reuse, !P0 ;  /* 0x000000130c00720b */ /* 0x080fe2000470e800 */
[----:B---3--:R-:W-:Y:S01]  /*05c0*/  IMAD.IADD R21, R16, 0x1, R21 ;  /* 0x0000000110157824 */ /* 0x008fe200078e0215 */
[----:B------:R-:W-:Y:S02]  /*05d0*/  SGXT.U32 R13, R13, 0x1 ;  /* 0x000000010d0d781a */ /* 0x000fe40000000000 */
[----:B------:R-:W-:Y:S01]  /*05e0*/  LOP3.LUT R12, R12, R19, RZ, 0x3c, !PT ;  /* 0x000000130c0c7212 */ /* 0x000fe200078e3cff */
[----:B----4-:R-:W-:Y:S01]  /*05f0*/  IMAD.IADD R20, R20, 0x1, R27 ;  /* 0x0000000114147824 */ /* 0x010fe200078e021b */
[C---:B------:R-:W-:Y:S02]  /*0600*/  LOP3.LUT R8, R13.reuse, 0x1, RZ, 0x3c, !PT ;  /* 0x000000010d087812 */ /* 0x040fe400078e3cff */
[----:B------:R-:W-:Y:S02]  /*0610*/  PRMT R16, R13, 0x9910, RZ ;  /* 0x000099100d107816 */ /* 0x000fe400000000ff */
[----:B------:R-:W-:-:S02]  /*0620*/  LOP3.LUT R20, R21, R20, RZ, 0x3c, !PT ;  /* 0x0000001415147212 */ /* 0x000fc400078e3cff */
[----:B------:R-:W-:Y:S02]  /*0630*/  SEL R12, R12, RZ, !P0 ;  /* 0x000000ff0c0c7207 */ /* 0x000fe40004000000 */
[----:B------:R-:W-:Y:S02]  /*0640*/  SEL R10, R20, RZ, !P0 ;  /* 0x000000ff140a7207 */ /* 0x000fe40004000000 */
[----:B------:R-:W-:Y:S02]  /*0650*/  LOP3.LUT R17, R12, R17, RZ, 0x3c, !PT ;  /* 0x000000110c117212 */ /* 0x000fe400078e3cff */
[----:B------:R-:W-:Y:S02]  /*0660*/  LOP3.LUT R10, R10, R7, RZ, 0x3c, !PT ;  /* 0x000000070a0a7212 */ /* 0x000fe400078e3cff */
[----:B------:R-:W-:Y:S01]  /*0670*/  PRMT R7, R8, 0x9910, RZ ;  /* 0x0000991008077816 */ /* 0x000fe200000000ff */
[-C--:B------:R-:W-:Y:S01]  /*0680*/  IMAD R20, R13, R17.reuse, RZ ;  /* 0x000000110d147224 */ /* 0x080fe200078e02ff */
[----:B------:R-:W-:Y:S01]  /*0690*/  PRMT R28, R10, 0x9910, RZ ;  /* 0x000099100a1c7816 */ /* 0x000fe200000000ff */
[----:B------:R-:W-:Y:S01]  /*06a0*/  IMAD R18, R8, R17, RZ ;  /* 0x0000001108127224 */ /* 0x000fe200078e02ff */
[----:B------:R-:W-:-:S02]  /*06b0*/  SHF.R.U32.HI R12, RZ, 0x3, R9 ;  /* 0x00000003ff0c7819 */ /* 0x000fc40000011609 */
[----:B------:R-:W1:Y:S01]  /*06c0*/  SHFL.BFLY PT, R21, R20, 0x4, 0x1f ;  /* 0x0c801f0014157f89 */ /* 0x000e6200000e0000 */
[----:B------:R-:W-:Y:S01]  /*06d0*/  IMAD R22, R7, R28, RZ ;  /* 0x0000001c07167224 */ /* 0x000fe200078e02ff */
[----:B------:R-:W-:Y:S01]  /*06e0*/  LOP3.LUT R12, R12, 0x1, RZ, 0xc0, !PT ;  /* 0x000000010c0c7812 */ /* 0x000fe200078ec0ff */
[----:B------:R-:W-:Y:S01]  /*06f0*/  IMAD R28, R28, R16, RZ ;  /* 0x000000101c1c7224 */ /* 0x000fe200078e02ff */
[----:B------:R-:W2:Y:S02]  /*0700*/  SHFL.BFLY PT, R19, R18, 0x4, 0x1f ;  /* 0x0c801f0012137f89 */ /* 0x000ea400000e0000 */
[----:B------:R-:W-:Y:S02]  /*0710*/  LOP3.LUT R27, R22, 0xffff, RZ, 0xc0, !PT ;  /* 0x0000ffff161b7812 */ /* 0x000fe400078ec0ff */
[----:B------:R-:W-:Y:S02]  /*0720*/  LOP3.LUT R29, R28, 0xffff, RZ, 0xc0, !PT ;  /* 0x0000ffff1c1d7812 */ /* 0x000fe400078ec0ff */
[----:B------:R-:W-:-:S02]  /*0730*/  ISETP.NE.U32.AND P0, PT, R12, 0x1, PT ;  /* 0x000000010c00780c */ /* 0x000fc40003f05070 */
[----:B------:R-:W3:Y:S04]  /*0740*/  SHFL.BFLY PT, R27, R27, 0x4, 0x1f ;  /* 0x0c801f001b1b7f89 */ /* 0x000ee800000e0000 */
[----:B------:R-:W4:Y:S01]  /*0750*/  SHFL.BFLY PT, R29, R29, 0x4, 0x1f ;  /* 0x0c801f001d1d7f89 */ /* 0x000f2200000e0000 */
[----:B-1----:R-:W-:Y:S02]  /*0760*/  IMAD.IADD R12, R20, 0x1, R21 ;  /* 0x00000001140c7824 */ /* 0x002fe400078e0215 */
[----:B--2---:R-:W-:-:S05]  /*0770*/  IMAD.IADD R19, R18, 0x1, R19 ;  /* 0x0000000112137824 */ /* 0x004fca00078e0213 */
[CC--:B------:R-:W-:Y:S02]  /*0780*/  FSETP.GEU.XOR P1, PT, R19.reuse, R12.reuse, !P0 ;  /* 0x0000000c1300720b */ /* 0x0c0fe4000472e800 */
[----:B------:R-:W-:Y:S01]  /*0790*/  LOP3.LUT R12, R19, R12, RZ, 0x3c, !PT ;  /* 0x0000000c130c7212 */ /* 0x000fe200078e3cff */
[----:B---3--:R-:W-:-:S03]  /*07a0*/  IMAD.IADD R22, R22, 0x1, R27 ;  /* 0x0000000116167824 */ /* 0x008fc600078e021b */
[----:B------:R-:W-:Y:S01]  /*07b0*/  SEL R12, R12, RZ, !P1 ;  /* 0x000000ff0c0c7207 */ /* 0x000fe20004800000 */
[----:B----4-:R-:W-:-:S03]  /*07c0*/  IMAD.IADD R21, R28, 0x1, R29 ;  /* 0x000000011c157824 */ /* 0x010fc600078e021d */
[----:B------:R-:W-:Y:S02]  /*07d0*/  LOP3.LUT R17, R12, R17, RZ, 0x3c, !PT ;  /* 0x000000110c117212 */ /* 0x000fe400078e3cff */
[----:B------:R-:W-:-:S03]  /*07e0*/  LOP3.LUT R21, R22, R21, RZ, 0x3c, !PT ;  /* 0x0000001516157212 */ /* 0x000fc600078e3cff */
[-C--:B------:R-:W-:Y:S01]  /*07f0*/  IMAD R18, R0, R17.reuse, RZ ;  /* 0x0000001100127224 */ /* 0x080fe200078e02ff */
[----:B------:R-:W-:Y:S01]  /*0800*/  SEL R21, R21, RZ, !P1 ;  /* 0x000000ff15157207 */ /* 0x000fe20004800000 */
[----:B------:R-:W-:-:S03]  /*0810*/  IMAD R12, R26, R17, RZ ;  /* 0x000000111a0c7224 */ /* 0x000fc600078e02ff */
[----:B------:R-:W-:Y:S02]  /*0820*/  LOP3.LUT R10, R21, R10, RZ, 0x3c, !PT ;  /* 0x0000000a150a7212 */ /* 0x000fe400078e3cff */
[----:B------:R-:W1:Y:S02]  /*0830*/  SHFL.BFLY PT, R21, R18, 0x2, 0x1f ;  /* 0x0c401f0012157f89 */ /* 0x000e6400000e0000 */
[----:B------:R-:W-:Y:S02]  /*0840*/  PRMT R28, R10, 0x9910, RZ ;  /* 0x000099100a1c7816 */ /* 0x000fe400000000ff */
[----:B------:R-:W2:Y:S03]  /*0850*/  SHFL.BFLY PT, R19, R12, 0x2, 0x1f ;  /* 0x0c401f000c137f89 */ /* 0x000ea600000e0000 */
[-C--:B------:R-:W-:Y:S02]  /*0860*/  IMAD R22, R5, R28.reuse, RZ ;  /* 0x0000001c05167224 */ /* 0x080fe400078e02ff */
[----:B------:R-:W-:-:S03]  /*0870*/  IMAD R28, R11, R28, RZ ;  /* 0x0000001c0b1c7224 */ /* 0x000fc600078e02ff */
[----:B------:R-:W-:Y:S02]  /*0880*/  LOP3.LUT R27, R22, 0xffff, RZ, 0xc0, !PT ;  /* 0x0000ffff161b7812 */ /* 0x000fe400078ec0ff */
[----:B------:R-:W-:-:S04]  /*0890*/  LOP3.LUT R29, R28, 0xffff, RZ, 0xc0, !PT ;  /* 0x0000ffff1c1d7812 */ /* 0x000fc800078ec0ff */
[----:B------:R-:W3:Y:S04]  /*08a0*/  SHFL.BFLY PT, R27, R27, 0x2, 0x1f ;  /* 0x0c401f001b1b7f89 */ /* 0x000ee800000e0000 */
[----:B------:R-:W4:Y:S01]  /*08b0*/  SHFL.BFLY PT, R29, R29, 0x2, 0x1f ;  /* 0x0c401f001d1d7f89 */ /* 0x000f2200000e0000 */
[----:B-1----:R-:W-:Y:S02]  /*08c0*/  IMAD.IADD R20, R18, 0x1, R21 ;  /* 0x0000000112147824 */ /* 0x002fe400078e0215 */
[----:B--2---:R-:W-:-:S05]  /*08d0*/  IMAD.IADD R19, R12, 0x1, R19 ;  /* 0x000000010c137824 */ /* 0x004fca00078e0213 */
[CC--:B------:R-:W-:Y:S02]  /*08e0*/  FSETP.GEU.XOR P1, PT, R19.reuse, R20.reuse, !P0 ;  /* 0x000000141300720b */ /* 0x0c0fe4000472e800 */
[----:B------:R-:W-:-:S04]  /*08f0*/  LOP3.LUT R19, R19, R20, RZ, 0x3c, !PT ;  /* 0x0000001413137212 */ /* 0x000fc800078e3cff */
[----:B------:R-:W-:Y:S01]  /*0900*/  SEL R12, R19, RZ, !P1 ;  /* 0x000000ff130c7207 */ /* 0x000fe20004800000 */
[----:B---3--:R-:W-:-:S03]  /*0910*/  IMAD.IADD R22, R22, 0x1, R27 ;  /* 0x0000000116167824 */ /* 0x008fc600078e021b */
[----:B------:R-:W-:Y:S01]  /*0920*/  LOP3.LUT R17, R12, R17, RZ, 0x3c, !PT ;  /* 0x000000110c117212 */ /* 0x000fe200078e3cff */
[----:B----4-:R-:W-:-:S04]  /*0930*/  IMAD.IADD R21, R28, 0x1, R29 ;  /* 0x000000011c157824 */ /* 0x010fc800078e021d */
[----:B------:R-:W-:Y:S01]  /*0940*/  IMAD R12, R6, R17, RZ ;  /* 0x00000011060c7224 */ /* 0x000fe200078e02ff */
[----:B------:R-:W-:-:S04]  /*0950*/  LOP3.LUT R21, R22, R21, RZ, 0x3c, !PT ;  /* 0x0000001516157212 */ /* 0x000fc800078e3cff */
[----:B------:R-:W-:-:S04]  /*0960*/  SEL R21, R21, RZ, !P1 ;  /* 0x000000ff15157207 */ /* 0x000fc80004800000 */
[----:B------:R-:W-:-:S04]  /*0970*/  LOP3.LUT R10, R21, R10, RZ, 0x3c, !PT ;  /* 0x0000000a150a7212 */ /* 0x000fc800078e3cff */
[----:B------:R-:W-:-:S05]  /*0980*/  PRMT R18, R10, 0x9910, RZ ;  /* 0x000099100a127816 */ /* 0x000fca00000000ff */
[----:B------:R-:W-:Y:S02]  /*0990*/  IMAD.MOV.U32 R19, RZ, RZ, R18 ;  /* 0x000000ffff137224 */ /* 0x000fe400078e0012 */
[----:B------:R-:W-:Y:S02]  /*09a0*/  IMAD R18, R24, R17, RZ ;  /* 0x0000001118127224 */ /* 0x000fe400078e02ff */
[-C--:B------:R-:W-:Y:S02]  /*09b0*/  IMAD R22, R4, R19.reuse, RZ ;  /* 0x0000001304167224 */ /* 0x080fe400078e02ff */
[----:B------:R-:W-:Y:S01]  /*09c0*/  IMAD R28, R24, R19, RZ ;  /* 0x00000013181c7224 */ /* 0x000fe200078e02ff */
[----:B------:R-:W1:Y:S02]  /*09d0*/  SHFL.BFLY PT, R21, R18, 0x1, 0x1f ;  /* 0x0c201f0012157f89 */ /* 0x000e6400000e0000 */
[----:B------:R-:W-:Y:S02]  /*09e0*/  LOP3.LUT R27, R22, 0xffff, RZ, 0xc0, !PT ;  /* 0x0000ffff161b7812 */ /* 0x000fe400078ec0ff */
[----:B------:R-:W-:Y:S01]  /*09f0*/  LOP3.LUT R29, R28, 0xffff, RZ, 0xc0, !PT ;  /* 0x0000ffff1c1d7812 */ /* 0x000fe200078ec0ff */
[----:B------:R-:W2:Y:S04]  /*0a00*/  SHFL.BFLY PT, R19, R12, 0x1, 0x1f ;  /* 0x0c201f000c137f89 */ /* 0x000ea800000e0000 */
[----:B------:R-:W3:Y:S04]  /*0a10*/  SHFL.BFLY PT, R27, R27, 0x1, 0x1f ;  /* 0x0c201f001b1b7f89 */ /* 0x000ee800000e0000 */
[----:B------:R-:W4:Y:S01]  /*0a20*/  SHFL.BFLY PT, R29, R29, 0x1, 0x1f ;  /* 0x0c201f001d1d7f89 */ /* 0x000f2200000e0000 */
[----:B-1----:R-:W-:-:S02]  /*0a30*/  IMAD.IADD R21, R18, 0x1, R21 ;  /* 0x0000000112157824 */ /* 0x002fc400078e0215 */
[----:B--2---:R-:W-:Y:S02]  /*0a40*/  IMAD.IADD R20, R12, 0x1, R19 ;  /* 0x000000010c147824 */ /* 0x004fe400078e0213 */
[----:B---3--:R-:W-:-:S03]  /*0a50*/  IMAD.IADD R22, R22, 0x1, R27 ;  /* 0x0000000116167824 */ /* 0x008fc600078e021b */
[CC--:B------:R-:W-:Y:S02]  /*0a60*/  FSETP.GEU.XOR P0, PT, R20.reuse, R21.reuse, !P0 ;  /* 0x000000151400720b */ /* 0x0c0fe4000470e800 */
[----:B------:R-:W-:Y:S01]  /*0a70*/  LOP3.LUT R20, R20, R21, RZ, 0x3c, !PT ;  /* 0x0000001514147212 */ /* 0x000fe200078e3cff */
[----:B----4-:R-:W-:Y:S01]  /*0a80*/  IMAD.IADD R19, R28, 0x1, R29 ;  /* 0x000000011c137824 */ /* 0x010fe200078e021d */
[----:B------:R-:W-:-:S04]  /*0a90*/  SHF.R.U32.HI R28, RZ, 0x3, R9 ;  /* 0x00000003ff1c7819 */ /* 0x000fc80000011609 */
[----:B------:R-:W-:Y:S02]  /*0aa0*/  LOP3.LUT R22, R22, R19, RZ, 0x3c, !PT ;  /* 0x0000001316167212 */ /* 0x000fe400078e3cff */
[----:B------:R-:W-:Y:S02]  /*0ab0*/  SGXT.U32 R19, R28, 0x1 ;  /* 0x000000011c13781a */ /* 0x000fe40000000000 */
[----:B------:R-:W-:Y:S02]  /*0ac0*/  SEL R31, R22, RZ, !P0 ;  /* 0x000000ff161f7207 */ /* 0x000fe40004000000 */
[----:B------:R-:W-:Y:S02]  /*0ad0*/  LOP3.LUT R12, R19, 0x1, RZ, 0x3c, !PT ;  /* 0x00000001130c7812 */ /* 0x000fe400078e3cff */
[----:B------:R-:W-:Y:S02]  /*0ae0*/  LOP3.LUT R18, R31, R10, RZ, 0x3c, !PT ;  /* 0x0000000a1f127212 */ /* 0x000fe400078e3cff */
[----:B------:R-:W-:-:S02]  /*0af0*/  PRMT R27, R19, 0x9910, RZ ;  /* 0x00009910131b7816 */ /* 0x000fc400000000ff */
[----:B------:R-:W-:Y:S02]  /*0b00*/  PRMT R10, R12, 0x9910, RZ ;  /* 0x000099100c0a7816 */ /* 0x000fe400000000ff */
[----:B------:R-:W-:Y:S02]  /*0b10*/  PRMT R21, R18, 0x9910, RZ ;  /* 0x0000991012157816 */ /* 0x000fe400000000ff */
[----:B------:R-:W-:Y:S01]  /*0b20*/  SEL R22, R20, RZ, !P0 ;  /* 0x000000ff14167207 */ /* 0x000fe20004000000 */
[----:B------:R-:W-:Y:S01]  /*0b30*/  IMAD.MOV.U32 R20, RZ, RZ, R27 ;  /* 0x000000ffff147224 */ /* 0x000fe200078e001b */
[----:B------:R-:W-:Y:S02]  /*0b40*/  SHF.R.U32.HI R27, RZ, 0x4, R9 ;  /* 0x00000004ff1b7819 */ /* 0x000fe40000011609 */
[----:B------:R-:W-:Y:S01]  /*0b50*/  LOP3.LUT R17, R22, R17, RZ, 0x3c, !PT ;  /* 0x0000001116117212 */ /* 0x000fe200078e3cff */
[----:B------:R-:W-:Y:S01]  /*0b60*/  IMAD R22, R10, R21, RZ ;  /* 0x000000150a167224 */ /* 0x000fe200078e02ff */
[----:B------:R-:W-:Y:S01]  /*0b70*/  LOP3.LUT R27, R27, 0x1, RZ, 0xc0, !PT ;  /* 0x000000011b1b7812 */ /* 0x000fe200078ec0ff */
[----:B------:R-:W-:-:S02]  /*0b80*/  IMAD R21, R21, R20, RZ ;  /* 0x0000001415157224 */ /* 0x000fc400078e02ff */
[-C--:B------:R-:W-:Y:S01]  /*0b90*/  IMAD R28, R12, R17.reuse, RZ ;  /* 0x000000110c1c7224 */ /* 0x080fe200078e02ff */
[----:B------:R-:W-:Y:S01]  /*0ba0*/  LOP3.LUT R33, R22, 0xffff, RZ, 0xc0, !PT ;  /* 0x0000ffff16217812 */ /* 0x000fe200078ec0ff */
[----:B------:R-:W-:Y:S01]  /*0bb0*/  IMAD R30, R19, R17, RZ ;  /* 0x00000011131e7224 */ /* 0x000fe200078e02ff */
[----:B------:R-:W-:Y:S02]  /*0bc0*/  LOP3.LUT R34, R21, 0xffff, RZ, 0xc0, !PT ;  /* 0x0000ffff15227812 */ /* 0x000fe400078ec0ff */
        /* <DEDUP_REMOVED lines=10> */
[----:B----4-:R-:W-:-:S05]  /*0c70*/  IMAD.IADD R21, R21, 0x1, R34 ;  /* 0x0000000115157824 */ /* 0x010fca00078e0222 */
[----:B------:R-:W-:Y:S02]  /*0c80*/  LOP3.LUT R21, R22, R21, RZ, 0x3c, !PT ;  /* 0x0000001516157212 */ /* 0x000fe400078e3cff */
[----:B------:R-:W-:Y:S02]  /*0c90*/  SEL R22, R29, RZ, !P1 ;  /* 0x000000ff1d167207 */ /* 0x000fe40004800000 */
[----:B------:R-:W-:Y:S02]  /*0ca0*/  SEL R21, R21, RZ, !P1 ;  /* 0x000000ff15157207 */ /* 0x000fe40004800000 */
[----:B------:R-:W-:Y:S02]  /*0cb0*/  LOP3.LUT R17, R22, R17, RZ, 0x3c, !PT ;  /* 0x0000001116117212 */ /* 0x000fe400078e3cff */
[----:B------:R-:W-:-:S03]  /*0cc0*/  LOP3.LUT R18, R21, R18, RZ, 0x3c, !PT ;  /* 0x0000001215127212 */ /* 0x000fc600078e3cff */
[-C--:B------:R-:W-:Y:S01]  /*0cd0*/  IMAD R21, R8, R17.reuse, RZ ;  /* 0x0000001108157224 */ /* 0x080fe200078e02ff */
[----:B------:R-:W-:Y:S01]  /*0ce0*/  PRMT R32, R18, 0x9910, RZ ;  /* 0x0000991012207816 */ /* 0x000fe200000000ff */
[----:B------:R-:W-:-:S03]  /*0cf0*/  IMAD R27, R13, R17, RZ ;  /* 0x000000110d1b7224 */ /* 0x000fc600078e02ff */
[----:B------:R-:W1:Y:S01]  /*0d00*/  SHFL.BFLY PT, R22, R21, 0x4, 0x1f ;  /* 0x0c801f0015167f89 */ /* 0x000e6200000e0000 */
[-C--:B------:R-:W-:Y:S02]  /*0d10*/  IMAD R30, R7, R32.reuse, RZ ;  /* 0x00000020071e7224 */ /* 0x080fe400078e02ff */
[----:B------:R-:W-:Y:S01]  /*0d20*/  IMAD R32, R16, R32, RZ ;  /* 0x0000002010207224 */ /* 0x000fe200078e02ff */
[----:B------:R-:W2:Y:S02]  /*0d30*/  SHFL.BFLY PT, R28, R27, 0x4, 0x1f ;  /* 0x0c801f001b1c7f89 */ /* 0x000ea400000e0000 */
[----:B------:R-:W-:Y:S02]  /*0d40*/  LOP3.LUT R31, R30, 0xffff, RZ, 0xc0, !PT ;  /* 0x0000ffff1e1f7812 */ /* 0x000fe400078ec0ff */
[----:B------:R-:W-:-:S04]  /*0d50*/  LOP3.LUT R33, R32, 0xffff, RZ, 0xc0, !PT ;  /* 0x0000ffff20217812 */ /* 0x000fc800078ec0ff */
        /* <DEDUP_REMOVED lines=14> */
[----:B------:R-:W-:Y:S01]  /*0e40*/  LOP3.LUT R18, R21, R18, RZ, 0x3c, !PT ;  /* 0x0000001215127212 */ /* 0x000fe200078e3cff */
[----:B------:R-:W1:Y:S03]  /*0e50*/  SHFL.BFLY PT, R28, R27, 0x2, 0x1f ;  /* 0x0c401f001b1c7f89 */ /* 0x000e6600000e0000 */
[----:B------:R-:W-:Y:S01]  /*0e60*/  PRMT R32, R18, 0x9910, RZ ;  /* 0x0000991012207816 */ /* 0x000fe200000000ff */
[----:B------:R-:W2:Y:S04]  /*0e70*/  SHFL.BFLY PT, R30, R29, 0x2, 0x1f ;  /* 0x0c401f001d1e7f89 */ /* 0x000ea800000e0000 */
[-C--:B------:R-:W-:Y:S02]  /*0e80*/  IMAD R22, R5, R32.reuse, RZ ;  /* 0x0000002005167224 */ /* 0x080fe400078e02ff */
[----:B------:R-:W-:-:S03]  /*0e90*/  IMAD R21, R11, R32, RZ ;  /* 0x000000200b157224 */ /* 0x000fc600078e02ff */
[----:B------:R-:W-:Y:S02]  /*0ea0*/  LOP3.LUT R32, R22, 0xffff, RZ, 0xc0, !PT ;  /* 0x0000ffff16207812 */ /* 0x000fe400078ec0ff */
[----:B------:R-:W-:-:S03]  /*0eb0*/  LOP3.LUT R34, R21, 0xffff, RZ, 0xc0, !PT ;  /* 0x0000ffff15227812 */ /* 0x000fc600078ec0ff */
        /* <DEDUP_REMOVED lines=10> */
[-C--:B------:R-:W-:Y:S02]  /*0f60*/  IMAD R27, R6, R17.reuse, RZ ;  /* 0x00000011061b7224 */ /* 0x080fe400078e02ff */
[----:B------:R-:W-:Y:S01]  /*0f70*/  IMAD R21, R24, R17, RZ ;  /* 0x0000001118157224 */ /* 0x000fe200078e02ff */
[----:B------:R-:W-:-:S04]  /*0f80*/  LOP3.LUT R22, R33, R22, RZ, 0x3c, !PT ;  /* 0x0000001621167212 */ /* 0x000fc800078e3cff */
[----:B------:R-:W-:Y:S01]  /*0f90*/  SEL R29, R22, RZ, !P1 ;  /* 0x000000ff161d7207 */ /* 0x000fe20004800000 */
[----:B------:R-:W-:Y:S03]  /*0fa0*/  SHFL.BFLY PT, R28, R21, 0x1, 0x1f ;  /* 0x0c201f00151c7f89 */ /* 0x000fe600000e0000 */
[----:B------:R-:W-:Y:S02]  /*0fb0*/  LOP3.LUT R29, R29, R18, RZ, 0x3c, !PT ;  /* 0x000000121d1d7212 */ /* 0x000fe400078e3cff */
[----:B------:R-:W1:Y:S02]  /*0fc0*/  SHFL.BFLY PT, R18, R27, 0x1, 0x1f ;  /* 0x0c201f001b127f89 */ /* 0x000e6400000e0000 */
[----:B------:R-:W-:-:S05]  /*0fd0*/  PRMT R33, R29, 0x9910, RZ ;  /* 0x000099101d217816 */ /* 0x000fca00000000ff */
[-C--:B------:R-:W-:Y:S02]  /*0fe0*/  IMAD R31, R4, R33.reuse, RZ ;  /* 0x00000021041f7224 */ /* 0x080fe400078e02ff */
[----:B------:R-:W-:-:S03]  /*0ff0*/  IMAD R33, R24, R33, RZ ;  /* 0x0000002118217224 */ /* 0x000fc600078e02ff */
[----:B------:R-:W-:Y:S02]  /*1000*/  LOP3.LUT R22, R31, 0xffff, RZ, 0xc0, !PT ;  /* 0x0000ffff1f167812 */ /* 0x000fe400078ec0ff */
[----:B------:R-:W-:-:S04]  /*1010*/  LOP3.LUT R30, R33, 0xffff, RZ, 0xc0, !PT ;  /* 0x0000ffff211e7812 */ /* 0x000fc800078ec0ff */
[----:B------:R-:W2:Y:S04]  /*1020*/  SHFL.BFLY PT, R22, R22, 0x1, 0x1f ;  /* 0x0c201f0016167f89 */ /* 0x000ea800000e0000 */
[----:B------:R-:W3:Y:S01]  /*1030*/  SHFL.BFLY PT, R30, R30, 0x1, 0x1f ;  /* 0x0c201f001e1e7f89 */ /* 0x000ee200000e0000 */
[----:B-1----:R-:W-:Y:S02]  /*1040*/  IMAD.IADD R18, R27, 0x1, R18 ;  /* 0x000000011b127824 */ /* 0x002fe400078e0212 */
[----:B------:R-:W-:Y:S01]  /*1050*/  IMAD.IADD R27, R21, 0x1, R28 ;  /* 0x00000001151b7824 */ /* 0x000fe200078e021c */
[----:B------:R-:W-:-:S04]  /*1060*/  SHF.R.U32.HI R21, RZ, 0x4, R9 ;  /* 0x00000004ff157819 */ /* 0x000fc80000011609 */
[CC--:B------:R-:W-:Y:S02]  /*1070*/  FSETP.GEU.XOR P0, PT, R18.reuse, R27.reuse, !P0 ;  /* 0x0000001b1200720b */ /* 0x0c0fe4000470e800 */
[----:B------:R-:W-:Y:S02]  /*1080*/  LOP3.LUT R18, R18, R27, RZ, 0x3c, !PT ;  /* 0x0000001b12127212 */ /* 0x000fe400078e3cff */
[----:B------:R-:W-:Y:S02]  /*1090*/  SGXT.U32 R21, R21, 0x1 ;  /* 0x000000011515781a */ /* 0x000fe40000000000 */
[----:B------:R-:W-:-:S04]  /*10a0*/  SEL R18, R18, RZ, !P0 ;  /* 0x000000ff12127207 */ /* 0x000fc80004000000 */
[----:B------:R-:W-:Y:S01]  /*10b0*/  LOP3.LUT R28, R18, R17, RZ, 0x3c, !PT ;  /* 0x00000011121c7212 */ /* 0x000fe200078e3cff */
[----:B--2---:R-:W-:Y:S01]  /*10c0*/  IMAD.IADD R22, R31, 0x1, R22 ;  /* 0x000000011f167824 */ /* 0x004fe200078e0216 */
[----:B------:R-:W-:Y:S02]  /*10d0*/  LOP3.LUT R18, R21, 0x1, RZ, 0x3c, !PT ;  /* 0x0000000115127812 */ /* 0x000fe400078e3cff */
[----:B------:R-:W-:Y:S01]  /*10e0*/  SHF.R.U32.HI R17, RZ, 0x5, R9 ;  /* 0x00000005ff117819 */ /* 0x000fe20000011609 */
[----:B---3--:R-:W-:Y:S02]  /*10f0*/  IMAD.IADD R33, R33, 0x1, R30 ;  /* 0x0000000121217824 */ /* 0x008fe400078e021e */
[-C--:B------:R-:W-:Y:S01]  /*1100*/  IMAD R27, R18, R28.reuse, RZ ;  /* 0x0000001c121b7224 */ /* 0x080fe200078e02ff */
[----:B------:R-:W-:Y:S01]  /*1110*/  LOP3.LUT R30, R17, 0x1, RZ, 0xc0, !PT ;  /* 0x00000001111e7812 */ /* 0x000fe200078ec0ff */
[----:B------:R-:W-:Y:S01]  /*1120*/  IMAD R32, R21, R28, RZ ;  /* 0x0000001c15207224 */ /* 0x000fe200078e02ff */
[----:B------:R-:W-:-:S02]  /*1130*/  LOP3.LUT R22, R22, R33, RZ, 0x3c, !PT ;  /* 0x0000002116167212 */ /* 0x000fc400078e3cff */
[----:B------:R-:W1:Y:S01]  /*1140*/  SHFL.BFLY PT, R34, R27, 0x10, 0x1f ;  /* 0x0e001f001b227f89 */ /* 0x000e6200000e0000 */
[----:B------:R-:W-:Y:S02]  /*1150*/  PRMT R17, R18, 0x9910, RZ ;  /* 0x0000991012117816 */ /* 0x000fe400000000ff */
[----:B------:R-:W-:Y:S01]  /*1160*/  SEL R22, R22, RZ, !P0 ;  /* 0x000000ff16167207 */ /* 0x000fe20004000000 */
[----:B------:R-:W2:Y:S01]  /*1170*/  SHFL.BFLY PT, R33, R32, 0x10, 0x1f ;  /* 0x0e001f0020217f89 */ /* 0x000ea200000e0000 */
[----:B------:R-:W-:Y:S02]  /*1180*/  ISETP.NE.U32.AND P1, PT, R30, 0x1, PT ;  /* 0x000000011e00780c */ /* 0x000fe40003f25070 */
[----:B------:R-:W-:Y:S02]  /*1190*/  LOP3.LUT R29, R22, R29, RZ, 0x3c, !PT ;  /* 0x0000001d161d7212 */ /* 0x000fe400078e3cff */
[----:B------:R-:W-:Y:S02]  /*11a0*/  PRMT R22, R21, 0x9910, RZ ;  /* 0x0000991015167816 */ /* 0x000fe400000000ff */
[----:B------:R-:W-:-:S05]  /*11b0*/  PRMT R35, R29, 0x9910, RZ ;  /* 0x000099101d237816 */ /* 0x000fca00000000ff */
[----:B------:R-:W-:Y:S02]  /*11c0*/  IMAD R30, R35, R22, RZ ;  /* 0x00000016231e7224 */ /* 0x000fe400078e02ff */
[----:B------:R-:W-:-:S05]  /*11d0*/  IMAD R31, R17, R35, RZ ;  /* 0x00000023111f7224 */ /* 0x000fca00078e02ff */
[----:B------:R-:W-:Y:S01]  /*11e0*/  LOP3.LUT R35, R31, 0xffff, RZ, 0xc0, !PT ;  /* 0x0000ffff1f237812 */ /* 0x000fe200078ec0ff */
[----:B-1----:R-:W-:Y:S01]  /*11f0*/  IMAD.IADD R34, R27, 0x1, R34 ;  /* 0x000000011b227824 */ /* 0x002fe200078e0222 */
[----:B------:R-:W-:Y:S01]  /*1200*/  LOP3.LUT R27, R30, 0xffff, RZ, 0xc0, !PT ;  /* 0x0000ffff1e1b7812 */ /* 0x000fe200078ec0ff */
[----:B--2---:R-:W-:Y:S02]  /*1210*/  IMAD.IADD R33, R32, 0x1, R33 ;  /* 0x0000000120217824 */ /* 0x004fe400078e0221 */
[----:B------:R-:W1:Y:S03]  /*1220*/  SHFL.BFLY PT, R32, R35, 0x10, 0x1f ;  /* 0x0e001f0023207f89 */ /* 0x000e6600000e0000 */
[CC--:B------:R-:W-:Y:S01]  /*1230*/  FSETP.GEU.XOR P0, PT, R34.reuse, R33.reuse, !P1 ;  /* 0x000000212200720b */ /* 0x0c0fe20004f0e800 */
[----:B------:R-:W2:Y:S01]  /*1240*/  SHFL.BFLY PT, R27, R27, 0x10, 0x1f ;  /* 0x0e001f001b1b7f89 */ /* 0x000ea200000e0000 */
[----:B------:R-:W-:-:S04]  /*1250*/  LOP3.LUT R33, R34, R33, RZ, 0x3c, !PT ;  /* 0x0000002122217212 */ /* 0x000fc800078e3cff */
[----:B------:R-:W-:-:S04]  /*1260*/  SEL R33, R33, RZ, !P0 ;  /* 0x000000ff21217207 */ /* 0x000fc80004000000 */
[----:B------:R-:W-:Y:S01]  /*1270*/  LOP3.LUT R28, R33, R28, RZ, 0x3c, !PT ;  /* 0x0000001c211c7212 */ /* 0x000fe200078e3cff */
[----:B-1----:R-:W-:-:S04]  /*1280*/  IMAD.IADD R33, R31, 0x1, R32 ;  /* 0x000000011f217824 */ /* 0x002fc800078e0220 */
[-C--:B------:R-:W-:Y:S02]  /*1290*/  IMAD R32, R12, R28.reuse, RZ ;  /* 0x0000001c0c207224 */ /* 0x080fe400078e02ff */
[----:B--2---:R-:W-:Y:S02]  /*12a0*/  IMAD.IADD R30, R30, 0x1, R27 ;  /* 0x000000011e1e7824 */ /* 0x004fe400078e021b */
[----:B------:R-:W-:-:S03]  /*12b0*/  IMAD R31, R19, R28, RZ ;  /* 0x0000001c131f7224 */ /* 0x000fc600078e02ff */
[----:B------:R-:W-:Y:S02]  /*12c0*/  LOP3.LUT R30, R33, R30, RZ, 0x3c, !PT ;  /* 0x0000001e211e7212 */ /* 0x000fe400078e3cff */
[----:B------:R-:W1:Y:S02]  /*12d0*/  SHFL.BFLY PT, R33, R32, 0x8, 0x1f ;  /* 0x0d001f0020217f89 */ /* 0x000e6400000e0000 */
[----:B------:R-:W-:Y:S02]  /*12e0*/  SEL R30, R30, RZ, !P0 ;  /* 0x000000ff1e1e7207 */ /* 0x000fe40004000000 */
[----:B------:R-:W2:Y:S02]  /*12f0*/  SHFL.BFLY PT, R34, R31, 0x8, 0x1f ;  /* 0x0d001f001f227f89 */ /* 0x000ea400000e0000 */
[----:B------:R-:W-:-:S04]  /*1300*/  LOP3.LUT R29, R30, R29, RZ, 0x3c, !PT ;  /* 0x0000001d1e1d7212 */ /* 0x000fc800078e3cff */
[----:B------:R-:W-:-:S05]  /*1310*/  PRMT R35, R29, 0x9910, RZ ;  /* 0x000099101d237816 */ /* 0x000fca00000000ff */
[-C--:B------:R-:W-:Y:S02]  /*1320*/  IMAD R27, R10, R35.reuse, RZ ;  /* 0x000000230a1b7224 */ /* 0x080fe400078e02ff */
[----:B------:R-:W-:-:S03]  /*1330*/  IMAD R30, R20, R35, RZ ;  /* 0x00000023141e7224 */ /* 0x000fc600078e02ff */
[----:B------:R-:W-:Y:S02]  /*1340*/  LOP3.LUT R35, R27, 0xffff, RZ, 0xc0, !PT ;  /* 0x0000ffff1b237812 */ /* 0x000fe400078ec0ff */
[----:B------:R-:W-:Y:S01]  /*1350*/  LOP3.LUT R36, R30, 0xffff, RZ, 0xc0, !PT ;  /* 0x0000ffff1e247812 */ /* 0x000fe200078ec0ff */
[----:B-1----:R-:W-:Y:S02]  /*1360*/  IMAD.IADD R33, R32, 0x1, R33 ;  /* 0x0000000120217824 */ /* 0x002fe400078e0221 */
[----:B------:R-:W1:Y:S01]  /*1370*/  SHFL.BFLY PT, R32, R35, 0x8, 0x1f ;  /* 0x0d001f0023207f89 */ /* 0x000e6200000e0000 */
[----:B--2---:R-:W-:-:S03]  /*1380*/  IMAD.IADD R34, R31, 0x1, R34 ;  /* 0x000000011f227824 */ /* 0x004fc600078e0222 */
[----:B------:R-:W2:Y:S02]  /*1390*/  SHFL.BFLY PT, R31, R36, 0x8, 0x1f ;  /* 0x0d001f00241f7f89 */ /* 0x000ea400000e0000 */
[CC--:B------:R-:W-:Y:S02]  /*13a0*/  FSETP.GEU.XOR P0, PT, R33.reuse, R34.reuse, !P1 ;  /* 0x000000222100720b */ /* 0x0c0fe40004f0e800 */
[----:B------:R-:W-:-:S04]  /*13b0*/  LOP3.LUT R33, R33, R34, RZ, 0x3c, !PT ;  /* 0x0000002221217212 */ /* 0x000fc800078e3cff */
[----:B------:R-:W-:-:S04]  /*13c0*/  SEL R33, R33, RZ, !P0 ;  /* 0x000000ff21217207 */ /* 0x000fc80004000000 */
[----:B------:R-:W-:-:S05]  /*13d0*/  LOP3.LUT R28, R33, R28, RZ, 0x3c, !PT ;  /* 0x0000001c211c7212 */ /* 0x000fca00078e3cff */
[-C--:B------:R-:W-:Y:S02]  /*13e0*/  IMAD R33, R8, R28.reuse, RZ ;  /* 0x0000001c08217224 */ /* 0x080fe400078e02ff */
[----:B-1----:R-:W-:Y:S02]  /*13f0*/  IMAD.IADD R32, R27, 0x1, R32 ;  /* 0x000000011b207824 */ /* 0x002fe400078e0220 */
[----:B------:R-:W-:Y:S01]  /*1400*/  IMAD R27, R13, R28, RZ ;  /* 0x0000001c0d1b7224 */ /* 0x000fe200078e02ff */
[----:B------:R-:W1:Y:S01]  /*1410*/  SHFL.BFLY PT, R34, R33, 0x4, 0x1f ;  /* 0x0c801f0021227f89 */ /* 0x000e6200000e0000 */
[----:B--2---:R-:W-:-:S03]  /*1420*/  IMAD.IADD R31, R30, 0x1, R31 ;  /* 0x000000011e1f7824 */ /* 0x004fc600078e021f */
[----:B------:R-:W2:Y:S02]  /*1430*/  SHFL.BFLY PT, R30, R27, 0x4, 0x1f ;  /* 0x0c801f001b1e7f89 */ /* 0x000ea400000e0000 */
[----:B------:R-:W-:-:S04]  /*1440*/  LOP3.LUT R31, R32, R31, RZ, 0x3c, !PT ;  /* 0x0000001f201f7212 */ /* 0x000fc800078e3cff */
[----:B------:R-:W-:-:S04]  /*1450*/  SEL R32, R31, RZ, !P0 ;  /* 0x000000ff1f207207 */ /* 0x000fc80004000000 */
[----:B------:R-:W-:Y:S01]  /*1460*/  LOP3.LUT R29, R32, R29, RZ, 0x3c, !PT ;  /* 0x0000001d201d7212 */ /* 0x000fe200078e3cff */
[----:B-1----:R-:W-:Y:S02]  /*1470*/  IMAD.IADD R34, R33, 0x1, R34 ;  /* 0x0000000121227824 */ /* 0x002fe400078e0222 */
[----:B--2---:R-:W-:Y:S01]  /*1480*/  IMAD.IADD R31, R27, 0x1, R30 ;  /* 0x000000011b1f7824 */ /* 0x004fe200078e021e */
[----:B------:R-:W-:-:S04]  /*1490*/  PRMT R30, R29, 0x9910, RZ ;  /* 0x000099101d1e7816 */ /* 0x000fc800000000ff */
[CC--:B------:R-:W-:Y:S02]  /*14a0*/  FSETP.GEU.XOR P0, PT, R34.reuse, R31.reuse, !P1 ;  /* 0x0000001f2200720b */ /* 0x0c0fe40004f0e800 */
[----:B------:R-:W-:-:S04]  /*14b0*/  LOP3.LUT R31, R34, R31, RZ, 0x3c, !PT ;  /* 0x0000001f221f7212 */ /* 0x000fc800078e3cff */
[----:B------:R-:W-:Y:S01]  /*14c0*/  SEL R33, R31, RZ, !P0 ;  /* 0x000000ff1f217207 */ /* 0x000fe20004000000 */
[-C--:B------:R-:W-:Y:S02]  /*14d0*/  IMAD R31, R7, R30.reuse, RZ ;  /* 0x0000001e071f7224 */ /* 0x080fe400078e02ff */
[----:B------:R-:W-:Y:S01]  /*14e0*/  IMAD R30, R16, R30, RZ ;  /* 0x0000001e101e7224 */ /* 0x000fe200078e02ff */
[----:B------:R-:W-:Y:S02]  /*14f0*/  LOP3.LUT R27, R33, R28, RZ, 0x3c, !PT ;  /* 0x0000001c211b7212 */ /* 0x000fe400078e3cff */
[C---:B------:R-:W-:Y:S02]  /*1500*/  LOP3.LUT R28, R31.reuse, 0xffff, RZ, 0xc0, !PT ;  /* 0x0000ffff1f1c7812 */ /* 0x040fe400078ec0ff */
[----:B------:R-:W-:Y:S01]  /*1510*/  LOP3.LUT R32, R30, 0xffff, RZ, 0xc0, !PT ;  /* 0x0000ffff1e207812 */ /* 0x000fe200078ec0ff */
[-C--:B------:R-:W-:Y:S02]  /*1520*/  IMAD R26, R26, R27.reuse, RZ ;  /* 0x0000001b1a1a7224 */ /* 0x080fe400078e02ff */
[----:B------:R-:W-:Y:S01]  /*1530*/  IMAD R0, R0, R27, RZ ;  /* 0x0000001b00007224 */ /* 0x000fe200078e02ff */
[----:B------:R-:W1:Y:S04]  /*1540*/  SHFL.BFLY PT, R28, R28, 0x4, 0x1f ;  /* 0x0c801f001c1c7f89 */ /* 0x000e6800000e0000 */
[----:B------:R-:W2:Y:S04]  /*1550*/  SHFL.BFLY PT, R35, R26, 0x2, 0x1f ;  /* 0x0c401f001a237f89 */ /* 0x000ea800000e0000 */
[----:B------:R-:W3:Y:S04]  /*1560*/  SHFL.BFLY PT, R37, R0, 0x2, 0x1f ;  /* 0x0c401f0000257f89 */ /* 0x000ee800000e0000 */
[----:B------:R-:W4:Y:S01]  /*1570*/  SHFL.BFLY PT, R33, R32, 0x4, 0x1f ;  /* 0x0c801f0020217f89 */ /* 0x000f2200000e0000 */
[----:B-1----:R-:W-:-:S02]  /*1580*/  IMAD.IADD R31, R31, 0x1, R28 ;  /* 0x000000011f1f7824 */ /* 0x002fc400078e021c */
[----:B--2---:R-:W-:Y:S02]  /*1590*/  IMAD.IADD R35, R26, 0x1, R35 ;  /* 0x000000011a237824 */ /* 0x004fe400078e0223 */
[----:B---3--:R-:W-:Y:S02]  /*15a0*/  IMAD.IADD R34, R0, 0x1, R37 ;  /* 0x0000000100227824 */ /* 0x008fe400078e0225 */
[----:B----4-:R-:W-:-:S03]  /*15b0*/  IMAD.IADD R30, R30, 0x1, R33 ;  /* 0x000000011e1e7824 */ /* 0x010fc600078e0221 */
[CC--:B------:R-:W-:Y:S02]  /*15c0*/  FSETP.GEU.XOR P2, PT, R35.reuse, R34.reuse, !P1 ;  /* 0x000000222300720b */ /* 0x0c0fe40004f4e800 */
[----:B------:R-:W-:Y:S02]  /*15d0*/  LOP3.LUT R34, R35, R34, RZ, 0x3c, !PT ;  /* 0x0000002223227212 */ /* 0x000fe400078e3cff */
[----:B------:R-:W-:Y:S02]  /*15e0*/  LOP3.LUT R30, R31, R30, RZ, 0x3c, !PT ;  /* 0x0000001e1f1e7212 */ /* 0x000fe400078e3cff */
[----:B------:R-:W-:Y:S02]  /*15f0*/  SEL R34, R34, RZ, !P2 ;  /* 0x000000ff22227207 */ /* 0x000fe40005000000 */
[----:B------:R-:W-:Y:S02]  /*1600*/  SEL R30, R30, RZ, !P0 ;  /* 0x000000ff1e1e7207 */ /* 0x000fe40004000000 */
[----:B------:R-:W-:-:S02]  /*1610*/  LOP3.LUT R27, R34, R27, RZ, 0x3c, !PT ;  /* 0x0000001b221b7212 */ /* 0x000fc400078e3cff */
[----:B------:R-:W-:Y:S02]  /*1620*/  LOP3.LUT R30, R30, R29, RZ, 0x3c, !PT ;  /* 0x0000001d1e1e7212 */ /* 0x000fe400078e3cff */
[----:B------:R-:W-:Y:S01]  /*1630*/  ISETP.NE.AND P0, PT, R24, RZ, PT ;  /* 0x000000ff1800720c */ /* 0x000fe20003f05270 */
        /* <DEDUP_REMOVED lines=17> */
[----:B----4-:R-:W-:Y:S01]  /*1750*/  IMAD.IADD R33, R0, 0x1, R29 ;  /* 0x0000000100217824 */ /* 0x010fe200078e021d */
[----:B------:R-:W-:Y:S01]  /*1760*/  SHF.R.U32.HI R0, RZ, 0x5, R9 ;  /* 0x00000005ff007819 */ /* 0x000fe20000011609 */
[----:B------:R-:W-:Y:S01]  /*1770*/  IMAD.SHL.U32 R29, R9, 0x2, RZ ;  /* 0x00000002091d7824 */ /* 0x000fe200078e00ff */
[----:B------:R-:W-:Y:S02]  /*1780*/  LOP3.LUT R27, R28, R27, RZ, 0x3c, !PT ;  /* 0x0000001b1c1b7212 */ /* 0x000fe400078e3cff */
[----:B------:R-:W-:Y:S02]  /*1790*/  SGXT.U32 R0, R0, 0x1 ;  /* 0x000000010000781a */ /* 0x000fe40000000000 */
[----:B------:R-:W-:Y:S02]  /*17a0*/  LOP3.LUT R33, R26, R33, RZ, 0x3c, !PT ;  /* 0x000000211a217212 */ /* 0x000fe400078e3cff */
[----:B------:R-:W-:-:S02]  /*17b0*/  LOP3.LUT R26, R0, 0x1, RZ, 0x3c, !PT ;  /* 0x00000001001a7812 */ /* 0x000fc400078e3cff */
[----:B------:R-:W-:Y:S02]  /*17c0*/  LOP3.LUT R28, R0, 0x3e, R29, 0xf8, !PT ;  /* 0x0000003e001c7812 */ /* 0x000fe400078ef81d */
[----:B------:R-:W-:Y:S01]  /*17d0*/  SEL R33, R33, RZ, !P2 ;  /* 0x000000ff21217207 */ /* 0x000fe20005000000 */
[----:B------:R-:W-:Y:S01]  /*17e0*/  IMAD R34, R26, R27, RZ ;  /* 0x0000001b1a227224 */ /* 0x000fe200078e02ff */
[----:B------:R-:W-:Y:S02]  /*17f0*/  LEA R31, R28, UR4, 0x2 ;  /* 0x000000041c1f7c11 */ /* 0x000fe4000f8e10ff */
[----:B------:R-:W-:Y:S02]  /*1800*/  LOP3.LUT R30, R33, R30, RZ, 0x3c, !PT ;  /* 0x0000001e211e7212 */ /* 0x000fe400078e3cff */
[----:B------:R-:W-:Y:S01]  /*1810*/  ISETP.LT.AND P2, PT, R9, 0x40, !P0 ;  /* 0x000000400900780c */ /* 0x000fe20004741270 */
[----:B------:R1:W-:Y:S01]  /*1820*/  STS [R31], R34 ;  /* 0x000000221f007388 */ /* 0x0003e20000000800 */
[----:B------:R-:W-:Y:S01]  /*1830*/  PRMT R33, R30, 0x9910, RZ ;  /* 0x000099101e217816 */ /* 0x000fe200000000ff */
[----:B------:R-:W-:Y:S01]  /*1840*/  IMAD R28, R28, -0x2, R31 ;  /* 0xfffffffe1c1c7824 */ /* 0x000fe200078e021f */
[----:B------:R-:W-:Y:S01]  /*1850*/  PRMT R26, R26, 0x9910, RZ ;  /* 0x000099101a1a7816 */ /* 0x000fe200000000ff */
[----:B------:R-:W-:Y:S02]  /*1860*/  BAR.SYNC.DEFER_BLOCKING 0x0 ;  /* 0x0000000000007b1d */ /* 0x000fe40000010000 */
[----:B------:R-:W-:-:S02]  /*1870*/  IMAD R24, R24, R33, RZ ;  /* 0x0000002118187224 */ /* 0x000fc400078e02ff */
[----:B------:R-:W-:-:S03]  /*1880*/  IMAD R32, R4, R33, RZ ;  /* 0x0000002104207224 */ /* 0x000fc600078e02ff */
[----:B-1----:R-:W-:Y:S02]  /*1890*/  LOP3.LUT R34, R24, 0xffff, RZ, 0xc0, !PT ;  /* 0x0000ffff18227812 */ /* 0x002fe400078ec0ff */
[----:B------:R-:W-:-:S03]  /*18a0*/  LOP3.LUT R33, R32, 0xffff, RZ, 0xc0, !PT ;  /* 0x0000ffff20217812 */ /* 0x000fc600078ec0ff */
[----:B------:R-:W1:Y:S04]  /*18b0*/  SHFL.BFLY PT, R35, R34, 0x1, 0x1f ;  /* 0x0c201f0022237f89 */ /* 0x000e6800000e0000 */
[----:B------:R-:W2:Y:S04]  /*18c0*/  SHFL.BFLY PT, R33, R33, 0x1, 0x1f ;  /* 0x0c201f0021217f89 */ /* 0x000ea800000e0000 */
[----:B------:R-:W3:Y:S01]  /*18d0*/  @!P3 LDS R3, [R14+UR4] ;  /* 0x000000040e03b984 */ /* 0x000ee20008000800 */
[----:B-1----:R-:W-:Y:S01]  /*18e0*/  IMAD.IADD R35, R24, 0x1, R35 ;  /* 0x0000000118237824 */ /* 0x002fe200078e0223 */
[----:B------:R-:W-:Y:S01]  /*18f0*/  LOP3.LUT R24, R29, 0x3e, RZ, 0xc0, !PT ;  /* 0x0000003e1d187812 */ /* 0x000fe200078ec0ff */
[----:B--2---:R-:W-:-:S03]  /*1900*/  IMAD.IADD R32, R32, 0x1, R33 ;  /* 0x0000000120207824 */ /* 0x004fc600078e0221 */
[----:B------:R-:W-:Y:S02]  /*1910*/  LEA R33, R24, UR4, 0x2 ;  /* 0x0000000418217c11 */ /* 0x000fe4000f8e10ff */
[----:B------:R-:W-:-:S03]  /*1920*/  LOP3.LUT R32, R32, R35, RZ, 0x3c, !PT ;  /* 0x0000002320207212 */ /* 0x000fc600078e3cff */
[----:B------:R-:W-:Y:S01]  /*1930*/  IMAD R24, R24, -0x2, R33 ;  /* 0xfffffffe18187824 */ /* 0x000fe200078e0221 */
[----:B------:R-:W-:-:S04]  /*1940*/  SEL R35, R32, RZ, !P1 ;  /* 0x000000ff20237207 */ /* 0x000fc80004800000 */
[----:B------:R-:W-:Y:S02]  /*1950*/  LOP3.LUT R30, R35, R30, RZ, 0x3c, !PT ;  /* 0x0000001e231e7212 */ /* 0x000fe400078e3cff */
[----:B------:R-:W-:Y:S02]  /*1960*/  PRMT R35, R0, 0x9910, RZ ;  /* 0x0000991000237816 */ /* 0x000fe400000000ff */
[----:B------:R-:W-:Y:S01]  /*1970*/  PRMT R32, R30, 0x9910, RZ ;  /* 0x000099101e207816 */ /* 0x000fe200000000ff */
[----:B---3--:R-:W1:Y:S02]  /*1980*/  SHFL.BFLY PT, R36, R3, 0x1, 0x1f ;  /* 0x0c201f0003247f89 */ /* 0x008e6400000e0000 */
[----:B-1----:R-:W-:Y:S02]  /*1990*/  IMAD.IADD R37, R3, 0x1, R36 ;  /* 0x0000000103257824 */ /* 0x002fe400078e0224 */
[----:B------:R-:W-:-:S03]  /*19a0*/  IMAD R36, R0, R27, RZ ;  /* 0x0000001b00247224 */ /* 0x000fc600078e02ff */
[----:B------:R-:W-:Y:S01]  /*19b0*/  @P2 STS [R14+UR4], R37 ;  /* 0x000000250e002988 */ /* 0x000fe20008000804 */
[----:B------:R-:W-:Y:S06]  /*19c0*/  BAR.SYNC.DEFER_BLOCKING 0x0 ;  /* 0x0000000000007b1d */ /* 0x000fec0000010000 */
[----:B------:R-:W-:Y:S02]  /*19d0*/  LDS R3, [R33] ;  /* 0x0000000021037984 */ /* 0x000fe40000000800 */
[----:B------:R-:W-:Y:S06]  /*19e0*/  BAR.SYNC.DEFER_BLOCKING 0x0 ;  /* 0x0000000000007b1d */ /* 0x000fec0000010000 */
[----:B------:R1:W-:Y:S02]  /*19f0*/  STS [R31], R36 ;  /* 0x000000241f007388 */ /* 0x0003e40000000800 */
[----:B------:R-:W-:Y:S01]  /*1a00*/  BAR.SYNC.DEFER_BLOCKING 0x0 ;  /* 0x0000000000007b1d */ /* 0x000fe20000010000 */
[----:B-1----:R-:W-:-:S02]  /*1a10*/  IMAD.MOV.U32 R31, RZ, RZ, R26 ;  /* 0x000000ffff1f7224 */ /* 0x002fc400078e001a */
[----:B------:R-:W-:Y:S02]  /*1a20*/  IMAD.MOV.U32 R26, RZ, RZ, R32 ;  /* 0x000000ffff1a7224 */ /* 0x000fe400078e0020 */
[----:B------:R-:W-:Y:S02]  /*1a30*/  VIADD R32, R14, UR4 ;  /* 0x000000040e207c36 */ /* 0x000fe40008000000 */
[----:B------:R-:W-:Y:S02]  /*1a40*/  IMAD R31, R31, R26, RZ ;  /* 0x0000001a1f1f7224 */ /* 0x000fe400078e02ff */
[----:B------:R-:W-:Y:S02]  /*1a50*/  IMAD.IADD R29, R32, 0x1, -R29 ;  /* 0x00000001201d7824 */ /* 0x000fe400078e0a1d */
[----:B------:R-:W-:Y:S01]  /*1a60*/  IMAD R35, R26, R35, RZ ;  /* 0x000000231a237224 */ /* 0x000fe200078e02ff */
[----:B------:R-:W1:Y:S04]  /*1a70*/  @!P3 LDS R2, [R14+UR4] ;  /* 0x000000040e02b984 */ /* 0x000e680008000800 */
[----:B-1----:R-:W1:Y:S02]  /*1a80*/  SHFL.BFLY PT, R37, R2, 0x1, 0x1f ;  /* 0x0c201f0002257f89 */ /* 0x002e6400000e0000 */
[----:B-1----:R-:W-:-:S05]  /*1a90*/  IMAD.IADD R37, R2, 0x1, R37 ;  /* 0x0000000102257824 */ /* 0x002fca00078e0225 */
[----:B------:R-:W-:Y:S01]  /*1aa0*/  @P2 STS [R14+UR4], R37 ;  /* 0x000000250e002988 */ /* 0x000fe20008000804 */
[----:B------:R-:W-:Y:S06]  /*1ab0*/  BAR.SYNC.DEFER_BLOCKING 0x0 ;  /* 0x0000000000007b1d */ /* 0x000fec0000010000 */
[----:B------:R-:W1:Y:S02]  /*1ac0*/  LDS R2, [R33] ;  /* 0x0000000021027984 */ /* 0x000e640000000800 */
[----:B------:R-:W-:Y:S06]  /*1ad0*/  BAR.SYNC.DEFER_BLOCKING 0x0 ;  /* 0x0000000000007b1d */ /* 0x000fec0000010000 */
[----:B------:R-:W-:Y:S02]  /*1ae0*/  STS.U16 [R28], R31 ;  /* 0x0000001f1c007388 */ /* 0x000fe40000000400 */
[----:B------:R-:W-:Y:S01]  /*1af0*/  BAR.SYNC.DEFER_BLOCKING 0x0 ;  /* 0x0000000000007b1d */ /* 0x000fe20000010000 */
[----:B-1----:R-:W-:-:S02]  /*1b00*/  FSETP.GEU.AND P1, PT, R3, R2, PT ;  /* 0x000000020300720b */ /* 0x002fc40003f2e000 */
[----:B------:R-:W-:-:S04]  /*1b10*/  LOP3.LUT R2, R2, R3, RZ, 0x3c, !PT ;  /* 0x0000000302027212 */ /* 0x000fc800078e3cff */
[----:B------:R-:W-:-:S04]  /*1b20*/  SEL R2, R2, RZ, !P1 ;  /* 0x000000ff02027207 */ /* 0x000fc80004800000 */
[----:B------:R-:W-:-:S05]  /*1b30*/  LOP3.LUT R27, R27, R2, RZ, 0x3c, !PT ;  /* 0x000000021b1b7212 */ /* 0x000fca00078e3cff */
[-C--:B------:R-:W-:Y:S01]  /*1b40*/  IMAD R18, R18, R27.reuse, RZ ;  /* 0x0000001b12127224 */ /* 0x080fe200078e02ff */
[----:B------:R-:W-:Y:S01]  /*1b50*/  @!P3 LDS.U16 R25, [R29] ;  /* 0x000000001d19b984 */ /* 0x000fe20000000400 */
[----:B------:R-:W-:-:S03]  /*1b60*/  IMAD R21, R21, R27, RZ ;  /* 0x0000001b15157224 */ /* 0x000fc600078e02ff */
[----:B------:R-:W1:Y:S04]  /*1b70*/  SHFL.BFLY PT, R3, R18, 0x10, 0x1f ;  /* 0x0e001f0012037f89 */ /* 0x000e6800000e0000 */
[----:B------:R-:W2:Y:S01]  /*1b80*/  SHFL.BFLY PT, R2, R21, 0x10, 0x1f ;  /* 0x0e001f0015027f89 */ /* 0x000ea200000e0000 */
[----:B-1----:R-:W-:Y:S02]  /*1b90*/  IMAD.IADD R3, R18, 0x1, R3 ;  /* 0x0000000112037824 */ /* 0x002fe400078e0203 */
[----:B--2---:R-:W-:Y:S01]  /*1ba0*/  IMAD.IADD R2, R21, 0x1, R2 ;  /* 0x0000000115027824 */ /* 0x004fe200078e0202 */
[----:B------:R-:W1:Y:S02]  /*1bb0*/  SHFL.BFLY PT, R32, R25, 0x1, 0x1f ;  /* 0x0c201f0019207f89 */ /* 0x000e6400000e0000 */
[----:B-1----:R-:W-:-:S05]  /*1bc0*/  IMAD.IADD R32, R25, 0x1, R32 ;  /* 0x0000000119207824 */ /* 0x002fca00078e0220 */
[----:B------:R-:W-:Y:S01]  /*1bd0*/  @P2 STS.U16 [R29], R32 ;  /* 0x000000201d002388 */ /* 0x000fe20000000400 */
[----:B------:R-:W-:Y:S06]  /*1be0*/  BAR.SYNC.DEFER_BLOCKING 0x0 ;  /* 0x0000000000007b1d */ /* 0x000fec0000010000 */
[----:B------:R-:W-:Y:S02]  /*1bf0*/  LDS.U16 R26, [R24] ;  /* 0x00000000181a7984 */ /* 0x000fe40000000400 */
[----:B------:R-:W-:Y:S06]  /*1c00*/  BAR.SYNC.DEFER_BLOCKING 0x0 ;  /* 0x0000000000007b1d */ /* 0x000fec0000010000 */
[----:B------:R-:W-:Y:S02]  /*1c10*/  STS.U16 [R28], R35 ;  /* 0x000000231c007388 */ /* 0x000fe40000000400 */
[----:B------:R-:W-:Y:S06]  /*1c20*/  BAR.SYNC.DEFER_BLOCKING 0x0 ;  /* 0x0000000000007b1d */ /* 0x000fec0000010000 */
[----:B------:R-:W1:Y:S04]  /*1c30*/  @!P3 LDS.U16 R23, [R29] ;  /* 0x000000001d17b984 */ /* 0x000e680000000400 */
[----:B-1----:R-:W1:Y:S02]  /*1c40*/  SHFL.BFLY PT, R34, R23, 0x1, 0x1f ;  /* 0x0c201f0017227f89 */ /* 0x002e6400000e0000 */
[----:B-1----:R-:W-:-:S05]  /*1c50*/  IMAD.IADD R34, R23, 0x1, R34 ;  /* 0x0000000117227824 */ /* 0x002fca00078e0222 */
[----:B------:R-:W-:Y:S01]  /*1c60*/  @P2 STS.U16 [R29], R34 ;  /* 0x000000221d002388 */ /* 0x000fe20000000400 */
[----:B------:R-:W-:Y:S06]  /*1c70*/  BAR.SYNC.DEFER_BLOCKING 0x0 ;  /* 0x0000000000007b1d */ /* 0x000fec0000010000 */
[----:B------:R-:W1:Y:S02]  /*1c80*/  LDS.U16 R25, [R24] ;  /* 0x0000000018197984 */ /* 0x000e640000000400 */
[----:B-1----:R-:W-:-:S04]  /*1c90*/  LOP3.LUT R25, R25, R26, RZ, 0x3c, !PT ;  /* 0x0000001a19197212 */ /* 0x002fc800078e3cff */
[----:B------:R-:W-:Y:S02]  /*1ca0*/  SEL R25, R25, RZ, !P1 ;  /* 0x000000ff19197207 */ /* 0x000fe40004800000 */
[CC--:B------:R-:W-:Y:S02]  /*1cb0*/  FSETP.GEU.AND P1, PT, R3.reuse, R2.reuse, PT ;  /* 0x000000020300720b */ /* 0x0c0fe40003f2e000 */
[----:B------:R-:W-:Y:S02]  /*1cc0*/  LOP3.LUT R30, R30, R25, RZ, 0x3c, !PT ;  /* 0x000000191e1e7212 */ /* 0x000fe400078e3cff */
[----:B------:R-:W-:Y:S02]  /*1cd0*/  LOP3.LUT R2, R3, R2, RZ, 0x3c, !PT ;  /* 0x0000000203027212 */ /* 0x000fe400078e3cff */
[----:B------:R-:W-:Y:S02]  /*1ce0*/  PRMT R23, R30, 0x9910, RZ ;  /* 0x000099101e177816 */ /* 0x000fe400000000ff */
[----:B------:R-:W-:-:S03]  /*1cf0*/  SEL R2, R2, RZ, !P1 ;  /* 0x000000ff02027207 */ /* 0x000fc60004800000 */
[----:B------:R-:W-:Y:S01]  /*1d00*/  IMAD R17, R17, R23, RZ ;  /* 0x0000001711117224 */ /* 0x000fe200078e02ff */
[----:B------:R-:W-:Y:S01]  /*1d10*/  LOP3.LUT R27, R2, R27, RZ, 0x3c, !PT ;  /* 0x0000001b021b7212 */ /* 0x000fe200078e3cff */
[----:B------:R-:W-:-:S03]  /*1d20*/  IMAD R23, R22, R23, RZ ;  /* 0x0000001716177224 */ /* 0x000fc600078e02ff */
[----:B------:R-:W-:Y:S01]  /*1d30*/  LOP3.LUT R22, R17, 0xffff, RZ, 0xc0, !PT ;  /* 0x0000ffff11167812 */ /* 0x000fe200078ec0ff */
[-C--:B------:R-:W-:Y:S01]  /*1d40*/  IMAD R12, R12, R27.reuse, RZ ;  /* 0x0000001b0c0c7224 */ /* 0x080fe200078e02ff */
[----:B------:R-:W-:Y:S01]  /*1d50*/  LOP3.LUT R24, R23, 0xffff, RZ, 0xc0, !PT ;  /* 0x0000ffff17187812 */ /* 0x000fe200078ec0ff */
[----:B------:R-:W-:-:S03]  /*1d60*/  IMAD R19, R19, R27, RZ ;  /* 0x0000001b13137224 */ /* 0x000fc600078e02ff */
[----:B------:R-:W1:Y:S04]  /*1d70*/  SHFL.BFLY PT, R22, R22, 0x10, 0x1f ;  /* 0x0e001f0016167f89 */ /* 0x000e6800000e0000 */
[----:B------:R-:W2:Y:S04]  /*1d80*/  SHFL.BFLY PT, R24, R24, 0x10, 0x1f ;  /* 0x0e001f0018187f89 */ /* 0x000ea800000e0000 */
[----:B------:R-:W3:Y:S01]  /*1d90*/  SHFL.BFLY PT, R2, R19, 0x8, 0x1f ;  /* 0x0d001f0013027f89 */ /* 0x000ee200000e0000 */
[----:B-1----:R-:W-:Y:S02]  /*1da0*/  IMAD.IADD R17, R17, 0x1, R22 ;  /* 0x0000000111117824 */ /* 0x002fe400078e0216 */
[----:B--2---:R-:W-:-:S02]  /*1db0*/  IMAD.IADD R26, R23, 0x1, R24 ;  /* 0x00000001171a7824 */ /* 0x004fc400078e0218 */
[----:B---3--:R-:W-:-:S03]  /*1dc0*/  IMAD.IADD R2, R19, 0x1, R2 ;  /* 0x0000000113027824 */ /* 0x008fc600078e0202 */
[----:B------:R-:W-:-:S04]  /*1dd0*/  LOP3.LUT R17, R17, R26, RZ, 0x3c, !PT ;  /* 0x0000001a11117212 */ /* 0x000fc800078e3cff */
[----:B------:R-:W-:-:S04]  /*1de0*/  SEL R17, R17, RZ, !P1 ;  /* 0x000000ff11117207 */ /* 0x000fc80004800000 */
[----:B------:R-:W-:-:S04]  /*1df0*/  LOP3.LUT R30, R17, R30, RZ, 0x3c, !PT ;  /* 0x0000001e111e7212 */ /* 0x000fc800078e3cff */
[----:B------:R-:W-:-:S05]  /*1e00*/  PRMT R3, R30, 0x9910, RZ ;  /* 0x000099101e037816 */ /* 0x000fca00000000ff */
[-C--:B------:R-:W-:Y:S02]  /*1e10*/  IMAD R10, R10, R3.reuse, RZ ;  /* 0x000000030a0a7224 */ /* 0x080fe400078e02ff */
[----:B------:R-:W-:Y:S02]  /*1e20*/  IMAD R20, R20, R3, RZ ;  /* 0x0000000314147224 */ /* 0x000fe400078e02ff */
[----:B------:R-:W1:Y:S01]  /*1e30*/  SHFL.BFLY PT, R3, R12, 0x8, 0x1f ;  /* 0x0d001f000c037f89 */ /* 0x000e6200000e0000 */
[----:B------:R-:W-:Y:S02]  /*1e40*/  LOP3.LUT R17, R10, 0xffff, RZ, 0xc0, !PT ;  /* 0x0000ffff0a117812 */ /* 0x000fe400078ec0ff */
[----:B------:R-:W-:-:S04]  /*1e50*/  LOP3.LUT R18, R20, 0xffff, RZ, 0xc0, !PT ;  /* 0x0000ffff14127812 */ /* 0x000fc800078ec0ff */
[----:B------:R-:W2:Y:S04]  /*1e60*/  SHFL.BFLY PT, R17, R17, 0x8, 0x1f ;  /* 0x0d001f0011117f89 */ /* 0x000ea800000e0000 */
[----:B------:R-:W3:Y:S01]  /*1e70*/  SHFL.BFLY PT, R21, R18, 0x8, 0x1f ;  /* 0x0d001f0012157f89 */ /* 0x000ee200000e0000 */
[----:B-1----:R-:W-:-:S05]  /*1e80*/  IMAD.IADD R3, R12, 0x1, R3 ;  /* 0x000000010c037824 */ /* 0x002fca00078e0203 */
[CC--:B------:R-:W-:Y:S01]  /*1e90*/  FSETP.GEU.AND P1, PT, R3.reuse, R2.reuse, PT ;  /* 0x000000020300720b */ /* 0x0c0fe20003f2e000 */
[----:B--2---:R-:W-:Y:S01]  /*1ea0*/  IMAD.IADD R10, R10, 0x1, R17 ;  /* 0x000000010a0a7824 */ /* 0x004fe200078e0211 */
[----:B------:R-:W-:Y:S01]  /*1eb0*/  LOP3.LUT R2, R3, R2, RZ, 0x3c, !PT ;  /* 0x0000000203027212 */ /* 0x000fe200078e3cff */
[----:B---3--:R-:W-:-:S03]  /*1ec0*/  IMAD.IADD R21, R20, 0x1, R21 ;  /* 0x0000000114157824 */ /* 0x008fc600078e0215 */
[----:B------:R-:W-:Y:S02]  /*1ed0*/  SEL R2, R2, RZ, !P1 ;  /* 0x000000ff02027207 */ /* 0x000fe40004800000 */
[----:B------:R-:W-:Y:S02]  /*1ee0*/  LOP3.LUT R10, R10, R21, RZ, 0x3c, !PT ;  /* 0x000000150a0a7212 */ /* 0x000fe400078e3cff */
[----:B------:R-:W-:Y:S02]  /*1ef0*/  LOP3.LUT R27, R2, R27, RZ, 0x3c, !PT ;  /* 0x0000001b021b7212 */ /* 0x000fe400078e3cff */
[----:B------:R-:W-:-:S03]  /*1f00*/  SEL R21, R10, RZ, !P1 ;  /* 0x000000ff0a157207 */ /* 0x000fc60004800000 */
[-C--:B------:R-:W-:Y:S01]  /*1f10*/  IMAD R8, R8, R27.reuse, RZ ;  /* 0x0000001b08087224 */ /* 0x080fe200078e02ff */
        /* <DEDUP_REMOVED lines=8> */
[----:B------:R-:W-:-:S04]  /*1fa0*/  LOP3.LUT R12, R16, 0xffff, RZ, 0xc0, !PT ;  /* 0x0000ffff100c7812 */ /* 0x000fc800078ec0ff */
[----:B------:R-:W3:Y:S04]  /*1fb0*/  SHFL.BFLY PT, R10, R10, 0x4, 0x1f ;  /* 0x0c801f000a0a7f89 */ /* 0x000ee800000e0000 */
[----:B------:R-:W4:Y:S01]  /*1fc0*/  SHFL.BFLY PT, R17, R12, 0x4, 0x1f ;  /* 0x0c801f000c117f89 */ /* 0x000f2200000e0000 */
[----:B-1----:R-:W-:Y:S02]  /*1fd0*/  IMAD.IADD R2, R13, 0x1, R2 ;  /* 0x000000010d027824 */ /* 0x002fe400078e0202 */
[----:B--2---:R-:W-:-:S05]  /*1fe0*/  IMAD.IADD R3, R8, 0x1, R3 ;  /* 0x0000000108037824 */ /* 0x004fca00078e0203 */
[-C--:B------:R-:W-:Y:S01]  /*1ff0*/  FSETP.GEU.AND P1, PT, R3, R2.reuse, PT ;  /* 0x000000020300720b */ /* 0x080fe20003f2e000 */
[----:B---3--:R-:W-:Y:S01]  /*2000*/  IMAD.IADD R7, R7, 0x1, R10 ;  /* 0x0000000107077824 */ /* 0x008fe200078e020a */
[----:B------:R-:W-:Y:S01]  /*2010*/  LOP3.LUT R2, R3, R2, RZ, 0x3c, !PT ;  /* 0x0000000203027212 */ /* 0x000fe200078e3cff */
[----:B----4-:R-:W-:-:S03]  /*2020*/  IMAD.IADD R16, R16, 0x1, R17 ;  /* 0x0000000110107824 */ /* 0x010fc600078e0211 */
[----:B------:R-:W-:Y:S02]  /*2030*/  SEL R2, R2, RZ, !P1 ;  /* 0x000000ff02027207 */ /* 0x000fe40004800000 */
[----:B------:R-:W-:Y:S02]  /*2040*/  LOP3.LUT R7, R7, R16, RZ, 0x3c, !PT ;  /* 0x0000001007077212 */ /* 0x000fe400078e3cff */
[----:B------:R-:W-:Y:S02]  /*2050*/  LOP3.LUT R2, R2, R27, RZ, 0x3c, !PT ;  /* 0x0000001b02027212 */ /* 0x000fe400078e3cff */
[----:B------:R-:W-:Y:S02]  /*2060*/  SEL R16, R7, RZ, !P1 ;  /* 0x000000ff07107207 */ /* 0x000fe40004800000 */
[----:B------:R-:W-:Y:S02]  /*2070*/  SHF.R.U32.HI R7, RZ, 0x1, R9 ;  /* 0x00000001ff077819 */ /* 0x000fe40000011609 */
[----:B------:R-:W-:-:S02]  /*2080*/  LOP3.LUT R16, R16, R21, RZ, 0x3c, !PT ;  /* 0x0000001510107212 */ /* 0x000fc400078e3cff */
[----:B------:R-:W-:Y:S02]  /*2090*/  SGXT.U32 R7, R7, 0x1 ;  /* 0x000000010707781a */ /* 0x000fe40000000000 */
[----:B------:R-:W-:Y:S02]  /*20a0*/  PRMT R8, R16, 0x9910, RZ ;  /* 0x0000991010087816 */ /* 0x000fe400000000ff */
[----:B------:R-:W-:-:S03]  /*20b0*/  LOP3.LUT R3, R7, 0x1, RZ, 0x3c, !PT ;  /* 0x0000000107037812 */ /* 0x000fc600078e3cff */
[-C--:B------:R-:W-:Y:S02]  /*20c0*/  IMAD R12, R5, R8.reuse, RZ ;  /* 0x00000008050c7224 */ /* 0x080fe400078e02ff */
[----:B------:R-:W-:Y:S02]  /*20d0*/  IMAD R13, R11, R8, RZ ;  /* 0x000000080b0d7224 */ /* 0x000fe400078e02ff */
[-C--:B------:R-:W-:Y:S01]  /*20e0*/  IMAD R3, R3, R2.reuse, RZ ;  /* 0x0000000203037224 */ /* 0x080fe200078e02ff */
[----:B------:R-:W-:Y:S01]  /*20f0*/  LOP3.LUT R11, R12, 0xffff, RZ, 0xc0, !PT ;  /* 0x0000ffff0c0b7812 */ /* 0x000fe200078ec0ff */
[----:B------:R-:W-:Y:S01]  /*2100*/  IMAD R5, R7, R2, RZ ;  /* 0x0000000207057224 */ /* 0x000fe200078e02ff */
[----:B------:R-:W-:Y:S02]  /*2110*/  LOP3.LUT R17, R13, 0xffff, RZ, 0xc0, !PT ;  /* 0x0000ffff0d117812 */ /* 0x000fe400078ec0ff */
[----:B------:R-:W1:Y:S04]  /*2120*/  SHFL.BFLY PT, R8, R3, 0x2, 0x1f ;  /* 0x0c401f0003087f89 */ /* 0x000e6800000e0000 */
[----:B------:R-:W2:Y:S04]  /*2130*/  SHFL.BFLY PT, R10, R5, 0x2, 0x1f ;  /* 0x0c401f00050a7f89 */ /* 0x000ea800000e0000 */
[----:B------:R-:W3:Y:S04]  /*2140*/  SHFL.BFLY PT, R11, R11, 0x2, 0x1f ;  /* 0x0c401f000b0b7f89 */ /* 0x000ee800000e0000 */
[----:B------:R-:W4:Y:S01]  /*2150*/  SHFL.BFLY PT, R18, R17, 0x2, 0x1f ;  /* 0x0c401f0011127f89 */ /* 0x000f2200000e0000 */
[----:B-1----:R-:W-:-:S02]  /*2160*/  IMAD.IADD R8, R3, 0x1, R8 ;  /* 0x0000000103087824 */ /* 0x002fc400078e0208 */
[----:B--2---:R-:W-:Y:S02]  /*2170*/  IMAD.IADD R7, R5, 0x1, R10 ;  /* 0x0000000105077824 */ /* 0x004fe400078e020a */
[----:B---3--:R-:W-:-:S03]  /*2180*/  IMAD.IADD R12, R12, 0x1, R11 ;  /* 0x000000010c0c7824 */ /* 0x008fc600078e020b */
[CC--:B------:R-:W-:Y:S02]  /*2190*/  FSETP.GEU.AND P1, PT, R8.reuse, R7.reuse, PT ;  /* 0x000000070800720b */ /* 0x0c0fe40003f2e000 */
[----:B------:R-:W-:Y:S01]  /*21a0*/  LOP3.LUT R7, R8, R7, RZ, 0x3c, !PT ;  /* 0x0000000708077212 */ /* 0x000fe200078e3cff */
[----:B----4-:R-:W-:Y:S01]  /*21b0*/  IMAD.IADD R13, R13, 0x1, R18 ;  /* 0x000000010d0d7824 */ /* 0x010fe200078e0212 */
[----:B------:R-:W-:Y:S02]  /*21c0*/  LOP3.LUT R8, R9, 0x1, RZ, 0xc0, !PT ;  /* 0x0000000109087812 */ /* 0x000fe400078ec0ff */
[----:B------:R-:W-:Y:S02]  /*21d0*/  SEL R7, R7, RZ, !P1 ;  /* 0x000000ff07077207 */ /* 0x000fe40004800000 */
[----:B------:R-:W-:Y:S02]  /*21e0*/  LOP3.LUT R12, R12, R13, RZ, 0x3c, !PT ;  /* 0x0000000d0c0c7212 */ /* 0x000fe400078e3cff */
[----:B------:R-:W-:-:S02]  /*21f0*/  LOP3.LUT R17, R7, R2, RZ, 0x3c, !PT ;  /* 0x0000000207117212 */ /* 0x000fc400078e3cff */
[----:B------:R-:W-:-:S03]  /*2200*/  SEL R13, R12, RZ, !P1 ;  /* 0x000000ff0c0d7207 */ /* 0x000fc60004800000 */
[-C--:B------:R-:W-:Y:S01]  /*2210*/  IMAD R2, R8, R17.reuse, RZ ;  /* 0x0000001108027224 */ /* 0x080fe200078e02ff */
[----:B------:R-:W-:Y:S01]  /*2220*/  LOP3.LUT R13, R13, R16, RZ, 0x3c, !PT ;  /* 0x000000100d0d7212 */ /* 0x000fe200078e3cff */
[----:B------:R-:W-:-:S03]  /*2230*/  IMAD R6, R6, R17, RZ ;  /* 0x0000001106067224 */ /* 0x000fc600078e02ff */
[----:B------:R-:W-:Y:S01]  /*2240*/  PRMT R3, R13, 0x9910, RZ ;  /* 0x000099100d037816 */ /* 0x000fe200000000ff */
[----:B------:R-:W1:Y:S04]  /*2250*/  SHFL.BFLY PT, R19, R2, 0x1, 0x1f ;  /* 0x0c201f0002137f89 */ /* 0x000e6800000e0000 */
        /* <DEDUP_REMOVED lines=9> */
[----:B------:R-:W-:Y:S01]  /*22f0*/  FSETP.GEU.AND P2, PT, R16, R19, PT ;  /* 0x000000131000720b */ /* 0x000fe20003f4e000 */
[----:B---3--:R-:W-:Y:S02]  /*2300*/  IMAD.IADD R4, R4, 0x1, R5 ;  /* 0x0000000104047824 */ /* 0x008fe400078e0205 */
[----:B----4-:R-:W-:-:S05]  /*2310*/  IMAD.IADD R7, R7, 0x1, R8 ;  /* 0x0000000107077824 */ /* 0x010fca00078e0208 */
[----:B------:R-:W-:-:S04]  /*2320*/  LOP3.LUT R4, R4, R7, RZ, 0x3c, !PT ;  /* 0x0000000704047212 */ /* 0x000fc800078e3cff */
[----:B------:R-:W-:-:S04]  /*2330*/  SEL R4, R4, RZ, !P2 ;  /* 0x000000ff04047207 */ /* 0x000fc80005000000 */
[----:B------:R-:W-:-:S04]  /*2340*/  LOP3.LUT R4, R4, R13, RZ, 0x3c, !PT ;  /* 0x0000000d04047212 */ /* 0x000fc800078e3cff */
[----:B------:R-:W-:-:S04]  /*2350*/  PRMT R2, R4, 0x9910, RZ ;  /* 0x0000991004027816 */ /* 0x000fc800000000ff */
[----:B------:R-:W-:Y:S02]  /*2360*/  SHF.R.S32.HI R3, RZ, 0x1f, R2 ;  /* 0x0000001fff037819 */ /* 0x000fe40000011402 */
[----:B------:R-:W-:Y:S02]  /*2370*/  IADD3 R5, P3, R2, 0x40, RZ ;  /* 0x0000004002057810 */ /* 0x000fe40007f7e0ff */
[----:B------:R-:W-:-:S03]  /*2380*/  ISETP.GE.AND P1, PT, R2, RZ, PT ;  /* 0x000000ff0200720c */ /* 0x000fc60003f26270 */
[----:B------:R-:W-:Y:S01]  /*2390*/  IMAD.X R4, RZ, RZ, R3, P3 ;  /* 0x000000ffff047224 */ /* 0x000fe200018e0603 */
[----:B------:R-:W-:-:S04]  /*23a0*/  SEL R18, R5, R2, !P1 ;  /* 0x0000000205127207 */ /* 0x000fc80004800000 */
[----:B------:R-:W-:Y:S02]  /*23b0*/  SEL R3, R4, R3, !P1 ;  /* 0x0000000304037207 */ /* 0x000fe40004800000 */
[----:B------:R-:W-:-:S04]  /*23c0*/  ISETP.GE.U32.AND P1, PT, R18, 0x40, PT ;  /* 0x000000401200780c */ /* 0x000fc80003f26070 */
[----:B------:R-:W-:-:S13]  /*23d0*/  ISETP.GE.U32.AND.EX P1, PT, R3, RZ, PT, P1 ;  /* 0x000000ff0300720c */ /* 0x000fda0003f26110 */
[----:B------:R-:W-:Y:S05]  /*23e0*/  @!P1 BRA `(.L_x_0) ;  /* 0x0000000000409947 */ /* 0x000fea0003800000 */
[----:B------:R-:W-:Y:S01]  /*23f0*/  MOV R2, 0x0 ;  /* 0x0000000000027802 */ /* 0x000fe20000000f00 */
[----:B------:R-:W-:Y:S01]  /*2400*/  ULDC.64 UR8, c[0x4][0x18] ;  /* 0x0100060000087ab9 */ /* 0x000fe20000000a00 */
[----:B------:R-:W-:Y:S01]  /*2410*/  ULDC.64 UR10, c[0x4][0x8] ;  /* 0x01000200000a7ab9 */ /* 0x000fe20000000a00 */
[----:B------:R-:W-:Y:S02]  /*2420*/  IMAD.U32 R4, RZ, RZ, UR8 ;  /* 0x00000008ff047e24 */ /* 0x000fe4000f8e00ff */
[----:B------:R-:W-:Y:S01]  /*2430*/  IMAD.U32 R5, RZ, RZ, UR9 ;  /* 0x00000009ff057e24 */ /* 0x000fe2000f8e00ff */
[----:B------:R-:W1:Y:S01]  /*2440*/  LDC.64 R2, c[0x4][R2] ;  /* 0x0100000002027b82 */ /* 0x000e620000000a00 */
[----:B------:R-:W-:Y:S01]  /*2450*/  ULDC.64 UR8, c[0x4][0x10] ;  /* 0x0100040000087ab9 */ /* 0x000fe20000000a00 */
[----:B------:R-:W-:Y:S02]  /*2460*/  IMAD.U32 R10, RZ, RZ, UR10 ;  /* 0x0000000aff0a7e24 */ /* 0x000fe4000f8e00ff */
[----:B------:R-:W-:-:S02]  /*2470*/  IMAD.U32 R6, RZ, RZ, UR8 ;  /* 0x00000008ff067e24 */ /* 0x000fc4000f8e00ff */
[----:B------:R-:W-:Y:S02]  /*2480*/  IMAD.U32 R7, RZ, RZ, UR9 ;  /* 0x00000009ff077e24 */ /* 0x000fe4000f8e00ff */
[----:B------:R-:W-:Y:S02]  /*2490*/  IMAD.U32 R11, RZ, RZ, UR11 ;  /* 0x0000000bff0b7e24 */ /* 0x000fe4000f8e00ff */
[----:B------:R-:W-:Y:S02]  /*24a0*/  IMAD.MOV.U32 R8, RZ, RZ, 0x35 ;  /* 0x00000035ff087424 */ /* 0x000fe400078e00ff */
[----:B------:R-:W-:Y:S02]  /*24b0*/  IMAD.MOV.U32 R12, RZ, RZ, 0x1 ;  /* 0x00000001ff0c7424 */ /* 0x000fe400078e00ff */
[----:B------:R-:W-:-:S07]  /*24c0*/  IMAD.MOV.U32 R13, RZ, RZ, RZ ;  /* 0x000000ffff0d7224 */ /* 0x000fce00078e00ff */
[----:B------:R-:W-:-:S07]  /*24d0*/  LEPC R20, `(.L_x_0) ;  /* 0x000000001014794e */ /* 0x000fce0000000000 */
[----:B01----:R-:W-:Y:S05]  /*24e0*/  CALL.ABS.NOINC R2 ;  /* 0x0000000002007343 */ /* 0x003fea0003c00000 */
.L_x_0:
[----:B------:R-:W-:Y:S05]  /*24f0*/  WARPSYNC.ALL ;  /* 0x0000000000007948 */ /* 0x000fea0003800000 */
[----:B------:R-:W-:Y:S01]  /*2500*/  BAR.SYNC.DEFER_BLOCKING 0x0 ;  /* 0x0000000000007b1d */ /* 0x000fe20000010000 */
[C---:B------:R-:W-:Y:S01]  /*2510*/  IMAD.SHL.U32 R2, R18.reuse, 0x4, RZ ;  /* 0x0000000412027824 */ /* 0x040fe200078e00ff */
[----:B------:R-:W-:-:S04]  /*2520*/  LOP3.LUT R3, R18, 0xf, RZ, 0xc0, !PT ;  /* 0x0000000f12037812 */ /* 0x000fc800078ec0ff */
[----:B------:R-:W-:Y:S01]  /*2530*/  LOP3.LUT R3, R3, 0xc0, R2, 0xf8, !PT ;  /* 0x000000c003037812 */ /* 0x000fe200078ef802 */
[----:B------:R-:W-:-:S03]  /*2540*/  ULDC.64 UR8, c[0x0][0x218] ;  /* 0x0000860000087ab9 */ /* 0x000fc60000000a00 */
[----:B------:R-:W-:-:S04]  /*2550*/  LEA R2, P1, R3, UR8, 0x2 ;  /* 0x0000000803027c11 */ /* 0x000fc8000f8210ff */
[----:B------:R-:W-:-:S06]  /*2560*/  LEA.HI.X R3, R3, UR9, RZ, 0x2, P1 ;  /* 0x0000000903037c11 */ /* 0x000fcc00088f14ff */
[----:B------:R1:W2:Y:S01]  /*2570*/  LDG.E.EL R3, desc[UR6][R2.64+0x40] ;  /* 0x0000400602037981 */ /* 0x0002a2000c2e1900 */
[----:B------:R-:W-:Y:S01]  /*2580*/  LEA R11, R0, UR4, 0x2 ;  /* 0x00000004000b7c11 */ /* 0x000fe2000f8e10ff */
[----:B------:R-:W-:Y:S01]  /*2590*/  BAR.SYNC.DEFER_BLOCKING 0x0 ;  /* 0x0000000000007b1d */ /* 0x000fe20000010000 */
[C---:B------:R-:W-:Y:S02]  /*25a0*/  ISETP.GE.AND P3, PT, R9.reuse, 0x2, PT ;  /* 0x000000020900780c */ /* 0x040fe40003f66270 */
[----:B------:R-:W-:Y:S02]  /*25b0*/  ISETP.LT.AND P0, PT, R9, 0x2, !P0 ;  /* 0x000000020900780c */ /* 0x000fe40004701270 */
[----:B------:R-:W-:Y:S02]  /*25c0*/  LOP3.LUT R16, R16, R19, RZ, 0x3c, !PT ;  /* 0x0000001310107212 */ /* 0x000fe400078e3cff */
[----:B-1----:R-:W-:Y:S02]  /*25d0*/  LOP3.LUT P1, R2, R9, 0x1f, RZ, 0xc0, !PT ;  /* 0x0000001f09027812 */ /* 0x002fe4000782c0ff */
[----:B------:R-:W-:-:S02]  /*25e0*/  SEL R16, R16, RZ, !P2 ;  /* 0x000000ff10107207 */ /* 0x000fc40005000000 */
[C---:B------:R-:W-:Y:S02]  /*25f0*/  ISETP.GT.U32.AND P4, PT, R2.reuse, 0x7, PT ;  /* 0x000000070200780c */ /* 0x040fe40003f84070 */
[C---:B------:R-:W-:Y:S02]  /*2600*/  ISETP.GT.U32.AND P5, PT, R2.reuse, 0xf, PT ;  /* 0x0000000f0200780c */ /* 0x040fe40003fa4070 */
[----:B------:R-:W-:Y:S02]  /*2610*/  ISETP.NE.AND P6, PT, R2, 0x1f, PT ;  /* 0x0000001f0200780c */ /* 0x000fe40003fc5270 */
[----:B------:R-:W-:Y:S01]  /*2620*/  LOP3.LUT R17, R16, R17, RZ, 0x3c, !PT ;  /* 0x0000001110117212 */ /* 0x000fe200078e3cff */
[----:B--2---:R-:W1:Y:S02]  /*2630*/  SHFL.BFLY PT, R4, R3, 0x10, 0x1f ;  /* 0x0e001f0003047f89 */ /* 0x004e6400000e0000 */
[----:B-1----:R-:W-:-:S05]  /*2640*/  FADD R4, R3, R4 ;  /* 0x0000000403047221 */ /* 0x002fca0000000000 */
[----:B------:R-:W1:Y:S02]  /*2650*/  SHFL.BFLY PT, R5, R4, 0x8, 0x1f ;  /* 0x0d001f0004057f89 */ /* 0x000e6400000e0000 */
[----:B-1----:R-:W-:-:S05]  /*2660*/  FADD R5, R4, R5 ;  /* 0x0000000504057221 */ /* 0x002fca0000000000 */
[----:B------:R-:W1:Y:S02]  /*2670*/  SHFL.BFLY PT, R6, R5, 0x4, 0x1f ;  /* 0x0c801f0005067f89 */ /* 0x000e6400000e0000 */
[----:B-1----:R-:W-:-:S05]  /*2680*/  FADD R6, R5, R6 ;  /* 0x0000000605067221 */ /* 0x002fca0000000000 */
[----:B------:R-:W1:Y:S02]  /*2690*/  SHFL.BFLY PT, R7, R6, 0x2, 0x1f ;  /* 0x0c401f0006077f89 */ /* 0x000e6400000e0000 */
[----:B-1----:R-:W-:-:S05]  /*26a0*/  FADD R7, R6, R7 ;  /* 0x0000000706077221 */ /* 0x002fca0000000000 */
[----:B------:R-:W1:Y:S02]  /*26b0*/  SHFL.BFLY PT, R8, R7, 0x1, 0x1f ;  /* 0x0c201f0007087f89 */ /* 0x000e6400000e0000 */
[----:B-1----:R-:W-:-:S05]  /*26c0*/  FADD R8, R7, R8 ;  /* 0x0000000807087221 */ /* 0x002fca0000000000 */
[----:B------:R1:W-:Y:S01]  /*26d0*/  @!P1 STS [R11], R8 ;  /* 0x000000080b009388 */ /* 0x0003e20000000800 */
[----:B------:R-:W-:Y:S08]  /*26e0*/  BAR.SYNC.DEFER_BLOCKING 0x0 ;  /* 0x0000000000007b1d */ /* 0x000ff00000010000 */
[----:B-1----:R-:W1:Y:S01]  /*26f0*/  LDC.64 R8, c[0x0][0x220] ;  /* 0x00008800ff087b82 */ /* 0x002e620000000a00 */
[----:B------:R-:W2:Y:S01]  /*2700*/  @!P3 LDS R10, [R14+UR4] ;  /* 0x000000040e0ab984 */ /* 0x000ea20008000800 */
[----:B------:R-:W-:Y:S01]  /*2710*/  ISETP.GT.U32.AND P3, PT, R2, 0x3, PT ;  /* 0x000000030200780c */ /* 0x000fe20003f64070 */
[----:B-1----:R-:W-:-:S02]  /*2720*/  IMAD.WIDE.U32 R8, R15, 0x4, R8 ;  /* 0x000000040f087825 */ /* 0x002fc400078e0008 */
[----:B--2---:R-:W1:Y:S02]  /*2730*/  SHFL.BFLY PT, R5, R10, 0x1, 0x1f ;  /* 0x0c201f000a057f89 */ /* 0x004e6400000e0000 */
[----:B-1----:R-:W-:Y:S01]  /*2740*/  FADD R5, R10, R5 ;  /* 0x000000050a057221 */ /* 0x002fe20000000000 */
[----:B------:R-:W-:-:S04]  /*2750*/  FADD R10, -R3, 1 ;  /* 0x3f800000030a7421 */ /* 0x000fc80000000100 */
[----:B------:R-:W-:Y:S01]  /*2760*/  @P0 STS [R14+UR4], R5 ;  /* 0x000000050e000988 */ /* 0x000fe20008000804 */
[----:B------:R-:W-:Y:S01]  /*2770*/  BAR.SYNC.DEFER_BLOCKING 0x0 ;  /* 0x0000000000007b1d */ /* 0x000fe20000010000 */
[----:B------:R-:W-:-:S05]  /*2780*/  ISETP.GT.U32.AND P0, PT, R2, 0x1, PT ;  /* 0x000000010200780c */ /* 0x000fca0003f04070 */
[----:B------:R-:W-:Y:S02]  /*2790*/  LDS R4, [UR4] ;  /* 0x00000004ff047984 */ /* 0x000fe40008000800 */
[----:B------:R-:W-:Y:S06]  /*27a0*/  BAR.SYNC.DEFER_BLOCKING 0x0 ;  /* 0x0000000000007b1d */ /* 0x000fec0000010000 */
[----:B------:R-:W1:Y:S02]  /*27b0*/  SHFL.UP PT, R6, R3, 0x1, RZ ;  /* 0x0420000003067989 */ /* 0x000e6400000e00ff */
[----:B-1----:R-:W-:-:S05]  /*27c0*/  FADD R6, R3, R6 ;  /* 0x0000000603067221 */ /* 0x002fca0000000000 */
[----:B------:R-:W-:-:S05]  /*27d0*/  FSEL R12, R3, R6, !P1 ;  /* 0x00000006030c7208 */ /* 0x000fca0004800000 */
[----:B------:R-:W1:Y:S02]  /*27e0*/  SHFL.UP PT, R7, R12, 0x2, RZ ;  /* 0x044000000c077989 */ /* 0x000e6400000e00ff */
[----:B-1----:R-:W-:-:S05]  /*27f0*/  @P0 FADD R12, R12, R7 ;  /* 0x000000070c0c0221 */ /* 0x002fca0000000000 */
[----:B------:R-:W1:Y:S02]  /*2800*/  SHFL.UP PT, R7, R12, 0x4, RZ ;  /* 0x048000000c077989 */ /* 0x000e6400000e00ff */
[----:B-1----:R-:W-:Y:S02]  /*2810*/  @P3 FADD R12, R12, R7 ;  /* 0x000000070c0c3221 */ /* 0x002fe40000000000 */
[----:B------:R-:W1:Y:S03]  /*2820*/  LDC.64 R6, c[0x0][0x230] ;  /* 0x00008c00ff067b82 */ /* 0x000e660000000a00 */
[----:B------:R-:W2:Y:S01]  /*2830*/  SHFL.UP PT, R5, R12, 0x8, RZ ;  /* 0x050000000c057989 */ /* 0x000ea200000e00ff */
[----:B-1----:R-:W-:-:S04]  /*2840*/  IMAD.WIDE.U32 R6, R15, 0x4, R6 ;  /* 0x000000040f067825 */ /* 0x002fc800078e0006 */
[----:B--2---:R-:W-:-:S05]  /*2850*/  @P4 FADD R12, R12, R5 ;  /* 0x000000050c0c4221 */ /* 0x004fca0000000000 */
[----:B------:R-:W1:Y:S02]  /*2860*/  SHFL.UP PT, R5, R12, 0x10, RZ ;  /* 0x060000000c057989 */ /* 0x000e6400000e00ff */
[----:B-1----:R-:W-:-:S05]  /*2870*/  @P5 FADD R12, R12, R5 ;  /* 0x000000050c0c5221 */ /* 0x002fca0000000000 */
[----:B------:R-:W-:Y:S01]  /*2880*/  @!P6 STS [R11], R12 ;  /* 0x0000000c0b00e388 */ /* 0x000fe20000000800 */
[----:B------:R-:W-:Y:S06]  /*2890*/  BAR.SYNC.DEFER_BLOCKING 0x0 ;  /* 0x0000000000007b1d */ /* 0x000fec0000010000 */
[----:B------:R-:W-:Y:S02]  /*28a0*/  LDS R5, [UR4] ;  /* 0x00000004ff057984 */ /* 0x000fe40008000800 */
[----:B------:R-:W-:Y:S06]  /*28b0*/  BAR.SYNC.DEFER_BLOCKING 0x0 ;  /* 0x0000000000007b1d */ /* 0x000fec0000010000 */
[----:B------:R-:W1:Y:S02]  /*28c0*/  SHFL.UP PT, R3, R10, 0x1, RZ ;  /* 0x042000000a037989 */ /* 0x000e6400000e00ff */
[----:B-1----:R-:W-:Y:S01]  /*28d0*/  @P1 FADD R10, R10, R3 ;  /* 0x000000030a0a1221 */ /* 0x002fe20000000000 */
[----:B------:R-:W-:-:S04]  /*28e0*/  FADD R5, R12, R5 ;  /* 0x000000050c057221 */ /* 0x000fc80000000000 */
[----:B------:R-:W1:Y:S02]  /*28f0*/  SHFL.UP PT, R3, R10, 0x2, RZ ;  /* 0x044000000a037989 */ /* 0x000e6400000e00ff */
[----:B-1----:R-:W-:Y:S01]  /*2900*/  @P0 FADD R10, R10, R3 ;  /* 0x000000030a0a0221 */ /* 0x002fe20000000000 */
[----:B------:R-:W-:-:S04]  /*2910*/  ISETP.NE.AND P0, PT, R0, RZ, PT ;  /* 0x000000ff0000720c */ /* 0x000fc80003f05270 */
[----:B------:R-:W1:Y:S01]  /*2920*/  SHFL.UP PT, R3, R10, 0x4, RZ ;  /* 0x048000000a037989 */ /* 0x000e6200000e00ff */
[----:B------:R-:W-:Y:S01]  /*2930*/  FSEL R5, R12, R5, !P0 ;  /* 0x000000050c057208 */ /* 0x000fe20004000000 */
[----:B-1----:R-:W-:-:S05]  /*2940*/  @P3 FADD R10, R10, R3 ;  /* 0x000000030a0a3221 */ /* 0x002fca0000000000 */
[----:B------:R-:W1:Y:S02]  /*2950*/  SHFL.UP PT, R3, R10, 0x8, RZ ;  /* 0x050000000a037989 */ /* 0x000e6400000e00ff */
[----:B-1----:R-:W-:-:S05]  /*2960*/  @P4 FADD R10, R10, R3 ;  /* 0x000000030a0a4221 */ /* 0x002fca0000000000 */
[----:B------:R-:W1:Y:S02]  /*2970*/  SHFL.UP PT, R3, R10, 0x10, RZ ;  /* 0x060000000a037989 */ /* 0x000e6400000e00ff */
[----:B-1----:R-:W-:Y:S02]  /*2980*/  @P5 FADD R10, R10, R3 ;  /* 0x000000030a0a5221 */ /* 0x002fe40000000000 */
[----:B------:R-:W1:Y:S03]  /*2990*/  LDC.64 R2, c[0x0][0x238] ;  /* 0x00008e00ff027b82 */ /* 0x000e660000000a00 */
[----:B------:R-:W-:Y:S05]  /*29a0*/  @!P6 STS [R11], R10 ;  /* 0x0000000a0b00e388 */ /* 0x000fea0000000800 */
[----:B------:R-:W-:Y:S01]  /*29b0*/  BAR.SYNC.DEFER_BLOCKING 0x0 ;  /* 0x0000000000007b1d */ /* 0x000fe20000010000 */
[----:B-1----:R-:W-:-:S05]  /*29c0*/  IMAD.WIDE.U32 R2, R15, 0x4, R2 ;  /* 0x000000040f027825 */ /* 0x002fca00078e0002 */
[----:B------:R-:W1:Y:S04]  /*29d0*/  LDS R13, [UR4] ;  /* 0x00000004ff0d7984 */ /* 0x000e680008000800 */
[----:B------:R2:W-:Y:S04]  /*29e0*/  STG.E desc[UR6][R8.64], R17 ;  /* 0x0000001108007986 */ /* 0x0005e8000c101906 */
[----:B------:R2:W-:Y:S01]  /*29f0*/  STG.E desc[UR6][R6.64], R5 ;  /* 0x0000000506007986 */ /* 0x0005e2000c101906 */
[----:B-1----:R-:W-:-:S05]  /*2a00*/  FADD R13, R10, R13 ;  /* 0x0000000d0a0d7221 */ /* 0x002fca0000000000 */
[----:B------:R-:W-:Y:S02]  /*2a10*/  FSEL R13, R10, R13, !P0 ;  /* 0x0000000d0a0d7208 */ /* 0x000fe40004000000 */
[----:B------:R-:W-:-:S03]  /*2a20*/  ISETP.NE.AND P0, PT, R15, RZ, PT ;  /* 0x000000ff0f00720c */ /* 0x000fc60003f05270 */
[----:B------:R2:W-:Y:S10]  /*2a30*/  STG.E desc[UR6][R2.64], R13 ;  /* 0x0000000d02007986 */ /* 0x0005f4000c101906 */
[----:B------:R-:W-:Y:S05]  /*2a40*/  @P0 EXIT ;  /* 0x000000000000094d */ /* 0x000fea0003800000 */
[----:B--2---:R-:W0:Y:S02]  /*2a50*/  LDC.64 R2, c[0x0][0x228] ;  /* 0x00008a00ff027b82 */ /* 0x004e240000000a00 */
[----:B0-----:R-:W-:Y:S01]  /*2a60*/  STG.E desc[UR6][R2.64], R4 ;  /* 0x0000000402007986 */ /* 0x001fe2000c101906 */
[----:B------:R-:W-:Y:S05]  /*2a70*/  EXIT ;  /* 0x000000000000794d */ /* 0x000fea0003800000 */
.L_x_1:
[----:B------:R-:W-:-:S00]  /*2a80*/  BRA `(.L_x_1) ;  /* 0xfffffffc00fc7947 */ /* 0x000fc0000383ffff */
[----:B------:R-:W-:-:S00]  /*2a90*/  NOP ;  /* 0x0000000000007918 */ /* 0x000fc00000000000 */
        /* <DEDUP_REMOVED lines=14> */
.L_x_2:


//--------------------- .nv.global.init           --------------------------
	.section	.nv.global.init,"aw",@progbits
.nv.global.init:
	.type		assertFunc_0,@object
	.size		assertFunc_0,(assertMessage_0 - assertFunc_0)
assertFunc_0:
        /*0000*/ 	.byte	0x75, 0x6e, 0x6b, 0x6e, 0x6f, 0x77, 0x6e, 0x00
	.type		assertMessage_0,@object
	.size		assertMessage_0,(assertFile_0 - assertMessage_0)
assertMessage_0:
        /*0008*/ 	.byte	0x69, 0x6e, 0x64, 0x65, 0x78, 0x20, 0x6f, 0x75, 0x74, 0x20, 0x6f, 0x66, 0x20, 0x62, 0x6f, 0x75
        /*0018*/ 	.byte	0x6e, 0x64, 0x73, 0x3a, 0x20, 0x30, 0x20, 0x3c, 0x3d, 0x20, 0x74, 0x6d, 0x70, 0x31, 0x38, 0x20
        /*0028*/ 	.byte	0x3c, 0x20, 0x36, 0x34, 0x00
	.type		assertFile_0,@object
	.size		assertFile_0,(.L_1 - assertFile_0)
assertFile_0:
        /*002d*/ 	.byte	0x69, 0x6e, 0x64, 0x75, 0x63, 0x74, 0x6f, 0x72, 0x5f, 0x63, 0x61, 0x63, 0x68, 0x65, 0x2f, 0x78
        /*003d*/ 	.byte	0x74, 0x2f, 0x63, 0x78, 0x74, 0x69, 0x65, 0x67, 0x6c, 0x6e, 0x36, 0x78, 0x6b, 0x75, 0x6d, 0x35
        /*004d*/ 	.byte	0x37, 0x6f, 0x7a, 0x73, 0x69, 0x75, 0x76, 0x36, 0x66, 0x6e, 0x6e, 0x6a, 0x34, 0x69, 0x74, 0x66
        /*005d*/ 	.byte	0x73, 0x63, 0x32, 0x70, 0x75, 0x69, 0x66, 0x79, 0x6b, 0x6e, 0x6c, 0x6f, 0x65, 0x6c, 0x67, 0x78
        /*006d*/ 	.byte	0x32, 0x62, 0x61, 0x36, 0x6d, 0x73, 0x2e, 0x70, 0x79, 0x00
.L_1:


//--------------------- .nv.shared.triton_per_fused_cumsum_index_mul_rsub_sort_sub_sum_2 --------------------------
	.section	.nv.shared.triton_per_fused_cumsum_index_mul_rsub_sort_sub_sum_2,"aw",@nobits
	.sectionflags	@""
	.align	16
	.zero		1024


//--------------------- .nv.constant0.triton_per_fused_cumsum_index_mul_rsub_sort_sub_sum_2 --------------------------
	.section	.nv.constant0.triton_per_fused_cumsum_index_mul_rsub_sort_sub_sum_2,"a",@progbits
	.sectionflags	@""
	.align	4
.nv.constant0.triton_per_fused_cumsum_index_mul_rsub_sort_sub_sum_2:
	.zero		580


//--------------------- SYMBOLS --------------------------

	.type		__assertfail,@function
